	.target	sm_90a

	.elftype	@"ET_EXEC"


//--------------------- .note.nv.tkinfo           --------------------------
	.section	.note.nv.tkinfo,"",@"SHT_NOTE"
	.sectionflags	@"SHF_NOTE_NV_TKINFO"
	.tkinfo
        /*0018*/ 	.word	0x00000002
        /*0030*/ 	.string	""
        /*0030*/ 	.string	"ptxas"
        /*0030*/ 	.string	"Cuda compilation tools, release 13.0, V13.0.88"
        /*0030*/ 	.string	"Build cuda_13.0.r13.0/compiler.36424714_0"
        /*0030*/ 	.string	"-arch sm_90a -m 64 "



//--------------------- .note.nv.cuinfo           --------------------------
	.section	.note.nv.cuinfo,"",@"SHT_NOTE"
	.sectionflags	@"SHF_NOTE_NV_CUINFO"
        /*0018*/ 	.short	0x0002
        /*001a*/ 	.short	0x005a
        /*001c*/ 	.short	0x0082
	.zero		2


//--------------------- .nv.info                  --------------------------
	.section	.nv.info,"",@"SHT_CUDA_INFO"
	.align	4


	//----- nvinfo : EIATTR_REGCOUNT
	.align		4
        /*0000*/ 	.byte	0x04, 0x2f
        /*0002*/ 	.short	(.L_12 - .L_11)
	.align		4
.L_11:
        /*0004*/ 	.word	index@(_ZN7cutlass13device_kernelINS_4gemm6kernel13GemmUniversalIN4cute5tupleIJiiiiEEENS1_10collective13CollectiveMmaINS1_40MainloopSm90TmaGmmaWarpSpecializedSparseILi5ENS5_IJNS4_1CILi1EEENSA_ILi2EEESB_EEENS1_35KernelTmaWarpSpecializedCooperativeEEENS5_IJNSA_ILi128EEENSA_ILi256EEESG_EEEaNS5_IJNS4_6LayoutINS5_IJiNS5_IJSC_iEEEiEEENS5_IJlNS5_IJSB_SC_EEElEEEEENSJ_INS5_IJNS5_IJNSA_ILi64EEEiEEENS5_IJSG_iEEEiEEENS5_IJNS5_IJSG_NSA_ILi8192EEEEEENS5_IJSB_lEEElEEEEEEEEaNS5_IJlSB_lEEENS4_8TiledMMAINS4_8MMA_AtomIJNS4_4SM904GMMA6SPARSE28GMMA_64x256x64_S32S8S8_SS_TNILNS13_9SparseSelE0EEEEEENSJ_INS5_IJSC_SB_SB_EEENS5_IJSB_NSA_ILi0EEES1A_EEEEENS5_IJNS4_10UnderscoreES1D_S1D_EEEEENS4_23SM90_TMA_LOAD_MULTICASTENS4_14ComposedLayoutINS4_7SwizzleILi2ELi4ELi3EEENS4_25smem_sparse_ptr_flag_bitsILi2ELi8EEENSJ_INS5_IJNS5_IJSB_NSA_ILi8EEEEEENS5_IJSC_SP_EEEEEENS5_IJNS5_IJS1A_SG_EEESM_EEEEEEEvNS4_8identityENS4_13SM90_TMA_LOADENS1H_INS1I_ILi3ELi4ELi3EEENS4_18smem_ptr_flag_bitsILi8EEENSJ_INS5_IJS1M_SG_EEENS5_IJSG_SB_EEEEEEEvS1U_EENS_8epilogue10collective6detail29Sm90TmaWarpSpecializedAdapterINS25_15DefaultEpilogueIiNS5_IJSB_llEEES29_NS24_6thread17LinearCombinationIiLi1EiiLNS2A_9ScaleType4KindE0ELNS_15FloatRoundStyleE2EiEENS1_15EpilogueDefaultEEEEEvvEEEEvNT_6ParamsE)
        /*0008*/ 	.word	0x000000a8


	//----- nvinfo : EIATTR_FRAME_SIZE
	.align		4
.L_12:
        /*000c*/ 	.byte	0x04, 0x11
        /*000e*/ 	.short	(.L_14 - .L_13)
	.align		4
.L_13:
        /*0010*/ 	.word	index@(_ZN7cutlass13device_kernelINS_4gemm6kernel13GemmUniversalIN4cute5tupleIJiiiiEEENS1_10collective13CollectiveMmaINS1_40MainloopSm90TmaGmmaWarpSpecializedSparseILi5ENS5_IJNS4_1CILi1EEENSA_ILi2EEESB_EEENS1_35KernelTmaWarpSpecializedCooperativeEEENS5_IJNSA_ILi128EEENSA_ILi256EEESG_EEEaNS5_IJNS4_6LayoutINS5_IJiNS5_IJSC_iEEEiEEENS5_IJlNS5_IJSB_SC_EEElEEEEENSJ_INS5_IJNS5_IJNSA_ILi64EEEiEEENS5_IJSG_iEEEiEEENS5_IJNS5_IJSG_NSA_ILi8192EEEEEENS5_IJSB_lEEElEEEEEEEEaNS5_IJlSB_lEEENS4_8TiledMMAINS4_8MMA_AtomIJNS4_4SM904GMMA6SPARSE28GMMA_64x256x64_S32S8S8_SS_TNILNS13_9SparseSelE0EEEEEENSJ_INS5_IJSC_SB_SB_EEENS5_IJSB_NSA_ILi0EEES1A_EEEEENS5_IJNS4_10UnderscoreES1D_S1D_EEEEENS4_23SM90_TMA_LOAD_MULTICASTENS4_14ComposedLayoutINS4_7SwizzleILi2ELi4ELi3EEENS4_25smem_sparse_ptr_flag_bitsILi2ELi8EEENSJ_INS5_IJNS5_IJSB_NSA_ILi8EEEEEENS5_IJSC_SP_EEEEEENS5_IJNS5_IJS1A_SG_EEESM_EEEEEEEvNS4_8identityENS4_13SM90_TMA_LOADENS1H_INS1I_ILi3ELi4ELi3EEENS4_18smem_ptr_flag_bitsILi8EEENSJ_INS5_IJS1M_SG_EEENS5_IJSG_SB_EEEEEEEvS1U_EENS_8epilogue10collective6detail29Sm90TmaWarpSpecializedAdapterINS25_15DefaultEpilogueIiNS5_IJSB_llEEES29_NS24_6thread17LinearCombinationIiLi1EiiLNS2A_9ScaleType4KindE0ELNS_15FloatRoundStyleE2EiEENS1_15EpilogueDefaultEEEEEvvEEEEvNT_6ParamsE)
        /*0014*/ 	.word	0x00000000


	//----- nvinfo : EIATTR_MIN_STACK_SIZE
	.align		4
.L_14:
        /*0018*/ 	.byte	0x04, 0x12
        /*001a*/ 	.short	(.L_16 - .L_15)
	.align		4
.L_15:
        /*001c*/ 	.word	index@(_ZN7cutlass13device_kernelINS_4gemm6kernel13GemmUniversalIN4cute5tupleIJiiiiEEENS1_10collective13CollectiveMmaINS1_40MainloopSm90TmaGmmaWarpSpecializedSparseILi5ENS5_IJNS4_1CILi1EEENSA_ILi2EEESB_EEENS1_35KernelTmaWarpSpecializedCooperativeEEENS5_IJNSA_ILi128EEENSA_ILi256EEESG_EEEaNS5_IJNS4_6LayoutINS5_IJiNS5_IJSC_iEEEiEEENS5_IJlNS5_IJSB_SC_EEElEEEEENSJ_INS5_IJNS5_IJNSA_ILi64EEEiEEENS5_IJSG_iEEEiEEENS5_IJNS5_IJSG_NSA_ILi8192EEEEEENS5_IJSB_lEEElEEEEEEEEaNS5_IJlSB_lEEENS4_8TiledMMAINS4_8MMA_AtomIJNS4_4SM904GMMA6SPARSE28GMMA_64x256x64_S32S8S8_SS_TNILNS13_9SparseSelE0EEEEEENSJ_INS5_IJSC_SB_SB_EEENS5_IJSB_NSA_ILi0EEES1A_EEEEENS5_IJNS4_10UnderscoreES1D_S1D_EEEEENS4_23SM90_TMA_LOAD_MULTICASTENS4_14ComposedLayoutINS4_7SwizzleILi2ELi4ELi3EEENS4_25smem_sparse_ptr_flag_bitsILi2ELi8EEENSJ_INS5_IJNS5_IJSB_NSA_ILi8EEEEEENS5_IJSC_SP_EEEEEENS5_IJNS5_IJS1A_SG_EEESM_EEEEEEEvNS4_8identityENS4_13SM90_TMA_LOADENS1H_INS1I_ILi3ELi4ELi3EEENS4_18smem_ptr_flag_bitsILi8EEENSJ_INS5_IJS1M_SG_EEENS5_IJSG_SB_EEEEEEEvS1U_EENS_8epilogue10collective6detail29Sm90TmaWarpSpecializedAdapterINS25_15DefaultEpilogueIiNS5_IJSB_llEEES29_NS24_6thread17LinearCombinationIiLi1EiiLNS2A_9ScaleType4KindE0ELNS_15FloatRoundStyleE2EiEENS1_15EpilogueDefaultEEEEEvvEEEEvNT_6ParamsE)
        /*0020*/ 	.word	0x00000000
.L_16:


//--------------------- .nv.compat                --------------------------
	.section	.nv.compat,"",@"SHT_CUDA_COMPAT_INFO"
	.align	4
        /*0000*/ 	.byte	0x02, 0x09, 0x01, 0x00, 0x02, 0x02, 0x04, 0x00, 0x02, 0x05, 0x05, 0x00, 0x03, 0x07, 0x01, 0x01
        /*0010*/ 	.byte	0x02, 0x03, 0x01, 0x00, 0x02, 0x06, 0x01, 0x00, 0x04, 0x0b, 0x08, 0x00, 0x00, 0x00, 0x00, 0x00
        /*0020*/ 	.byte	0x00, 0x00, 0x00, 0x00


//--------------------- .nv.info._ZN7cutlass13device_kernelINS_4gemm6kernel13GemmUniversalIN4cute5tupleIJiiiiEEENS1_10collective13CollectiveMmaINS1_40MainloopSm90TmaGmmaWarpSpecializedSparseILi5ENS5_IJNS4_1CILi1EEENSA_ILi2EEESB_EEENS1_35KernelTmaWarpSpecializedCooperativeEEENS5_IJNSA_ILi128EEENSA_ILi256EEESG_EEEaNS5_IJNS4_6LayoutINS5_IJiNS5_IJSC_iEEEiEEENS5_IJlNS5_IJSB_SC_EEElEEEEENSJ_INS5_IJNS5_IJNSA_ILi64EEEiEEENS5_IJSG_iEEEiEEENS5_IJNS5_IJSG_NSA_ILi8192EEEEEENS5_IJSB_lEEElEEEEEEEEaNS5_IJlSB_lEEENS4_8TiledMMAINS4_8MMA_AtomIJNS4_4SM904GMMA6SPARSE28GMMA_64x256x64_S32S8S8_SS_TNILNS13_9SparseSelE0EEEEEENSJ_INS5_IJSC_SB_SB_EEENS5_IJSB_NSA_ILi0EEES1A_EEEEENS5_IJNS4_10UnderscoreES1D_S1D_EEEEENS4_23SM90_TMA_LOAD_MULTICASTENS4_14ComposedLayoutINS4_7SwizzleILi2ELi4ELi3EEENS4_25smem_sparse_ptr_flag_bitsILi2ELi8EEENSJ_INS5_IJNS5_IJSB_NSA_ILi8EEEEEENS5_IJSC_SP_EEEEEENS5_IJNS5_IJS1A_SG_EEESM_EEEEEEEvNS4_8identityENS4_13SM90_TMA_LOADENS1H_INS1I_ILi3ELi4ELi3EEENS4_18smem_ptr_flag_bitsILi8EEENSJ_INS5_IJS1M_SG_EEENS5_IJSG_SB_EEEEEEEvS1U_EENS_8epilogue10collective6detail29Sm90TmaWarpSpecializedAdapterINS25_15DefaultEpilogueIiNS5_IJSB_llEEES29_NS24_6thread17LinearCombinationIiLi1EiiLNS2A_9ScaleType4KindE0ELNS_15FloatRoundStyleE2EiEENS1_15EpilogueDefaultEEEEEvvEEEEvNT_6ParamsE --------------------------
	.section	.nv.info._ZN7cutlass13device_kernelINS_4gemm6kernel13GemmUniversalIN4cute5tupleIJiiiiEEENS1_10collective13CollectiveMmaINS1_40MainloopSm90TmaGmmaWarpSpecializedSparseILi5ENS5_IJNS4_1CILi1EEENSA_ILi2EEESB_EEENS1_35KernelTmaWarpSpecializedCooperativeEEENS5_IJNSA_ILi128EEENSA_ILi256EEESG_EEEaNS5_IJNS4_6LayoutINS5_IJiNS5_IJSC_iEEEiEEENS5_IJlNS5_IJSB_SC_EEElEEEEENSJ_INS5_IJNS5_IJNSA_ILi64EEEiEEENS5_IJSG_iEEEiEEENS5_IJNS5_IJSG_NSA_ILi8192EEEEEENS5_IJSB_lEEElEEEEEEEEaNS5_IJlSB_lEEENS4_8TiledMMAINS4_8MMA_AtomIJNS4_4SM904GMMA6SPARSE28GMMA_64x256x64_S32S8S8_SS_TNILNS13_9SparseSelE0EEEEEENSJ_INS5_IJSC_SB_SB_EEENS5_IJSB_NSA_ILi0EEES1A_EEEEENS5_IJNS4_10UnderscoreES1D_S1D_EEEEENS4_23SM90_TMA_LOAD_MULTICASTENS4_14ComposedLayoutINS4_7SwizzleILi2ELi4ELi3EEENS4_25smem_sparse_ptr_flag_bitsILi2ELi8EEENSJ_INS5_IJNS5_IJSB_NSA_ILi8EEEEEENS5_IJSC_SP_EEEEEENS5_IJNS5_IJS1A_SG_EEESM_EEEEEEEvNS4_8identityENS4_13SM90_TMA_LOADENS1H_INS1I_ILi3ELi4ELi3EEENS4_18smem_ptr_flag_bitsILi8EEENSJ_INS5_IJS1M_SG_EEENS5_IJSG_SB_EEEEEEEvS1U_EENS_8epilogue10collective6detail29Sm90TmaWarpSpecializedAdapterINS25_15DefaultEpilogueIiNS5_IJSB_llEEES29_NS24_6thread17LinearCombinationIiLi1EiiLNS2A_9ScaleType4KindE0ELNS_15FloatRoundStyleE2EiEENS1_15EpilogueDefaultEEEEEvvEEEEvNT_6ParamsE,"",@"SHT_CUDA_INFO"
	.sectionflags	@""
	.align	4


	//----- nvinfo : EIATTR_CUDA_API_VERSION
	.align		4
        /*0000*/ 	.byte	0x04, 0x37
        /*0002*/ 	.short	(.L_18 - .L_17)
.L_17:
        /*0004*/ 	.word	0x00000082


	//----- nvinfo : EIATTR_KPARAM_INFO
	.align		4
.L_18:
        /*0008*/ 	.byte	0x04, 0x17
        /*000a*/ 	.short	(.L_20 - .L_19)
.L_19:
        /*000c*/ 	.word	0x00000000
        /*0010*/ 	.short	0x0000
        /*0012*/ 	.short	0x0070
        /*0014*/ 	.byte	0x00, 0xf0, 0x01, 0x14


	//----- nvinfo : EIATTR_SPARSE_MMA_MASK
	.align		4
.L_20:
        /*0018*/ 	.byte	0x03, 0x50
        /*001a*/ 	.short	0x0004


	//----- nvinfo : EIATTR_MAXREG_COUNT
	.align		4
        /*001c*/ 	.byte	0x03, 0x1b
        /*001e*/ 	.short	0x00a8


	//----- nvinfo : EIATTR_NUM_BARRIERS
	.align		4
        /*0020*/ 	.byte	0x02, 0x4c
        /*0022*/ 	.byte	0x01
	.zero		1


	//----- nvinfo : EIATTR_MERCURY_ISA_VERSION
	.align		4
        /*0024*/ 	.byte	0x03, 0x5f
        /*0026*/ 	.short	0x0101


	//----- nvinfo : EIATTR_INT_WARP_WIDE_INSTR_OFFSETS
	.align		4
        /*0028*/ 	.byte	0x04, 0x31
        /*002a*/ 	.short	(.L_22 - .L_21)


	//   ....[0]....
.L_21:
        /*002c*/ 	.word	0x000004c0


	//   ....[1]....
        /*0030*/ 	.word	0x000004e0


	//   ....[2]....
        /*0034*/ 	.word	0x00000680


	//----- nvinfo : EIATTR_COOP_GROUP_MASK_REGIDS
	.align		4
.L_22:
        /*0038*/ 	.byte	0x04, 0x29
        /*003a*/ 	.short	(.L_24 - .L_23)


	//   ....[0]....
.L_23:
        /*003c*/ 	.word	0xffffffff


	//   ....[1]....
        /*0040*/ 	.word	0xffffffff


	//   ....[2]....
        /*0044*/ 	.word	0xffffffff


	//   ....[3]....
        /*0048*/ 	.word	0xffffffff


	//   ....[4]....
        /*004c*/ 	.word	0xffffffff


	//   ....[5]....
        /*0050*/ 	.word	0xffffffff


	//----- nvinfo : EIATTR_COOP_GROUP_INSTR_OFFSETS
	.align		4
.L_24:
        /*0054*/ 	.byte	0x04, 0x28
        /*0056*/ 	.short	(.L_26 - .L_25)


	//   ....[0]....
.L_25:
        /*0058*/ 	.word	0x00000060


	//   ....[1]....
        /*005c*/ 	.word	0x00000070


	//   ....[2]....
        /*0060*/ 	.word	0x00000160


	//   ....[3]....
        /*0064*/ 	.word	0x00000310


	//   ....[4]....
        /*0068*/ 	.word	0x000007c0


	//   ....[5]....
        /*006c*/ 	.word	0x00001240


	//----- nvinfo : EIATTR_REG_RECONFIG
	.align		4
.L_26:
        /*0070*/ 	.byte	0x01, 0x54
	.zero		2


	//----- nvinfo : EIATTR_MBARRIER_INSTR_OFFSETS
	.align		4
        /*0074*/ 	.byte	0x04, 0x39
        /*0076*/ 	.short	(.L_28 - .L_27)


	//   ....[0]....
.L_27:
        /*0078*/ 	.word	0x00000260
        /*007c*/ 	.word	0x000000ff
        /*0080*/ 	.word	0x00000000
        /*0084*/ 	.short	0x0100
        /*0086*/ 	.byte	0x08
	.zero		1


	//   ....[1]....
        /*0088*/ 	.word	0x00000270
        /*008c*/ 	.word	0x000000ff
        /*0090*/ 	.word	0x00000028
        /*0094*/ 	.short	0x0100
        /*0096*/ 	.byte	0x08
	.zero		1


	//   ....[2]....
        /*0098*/ 	.word	0x00000280
        /*009c*/ 	.word	0x000000ff
        /*00a0*/ 	.word	0x00000008
        /*00a4*/ 	.short	0x0100
        /*00a6*/ 	.byte	0x08
	.zero		1


	//   ....[3]....
        /*00a8*/ 	.word	0x00000290
        /*00ac*/ 	.word	0x000000ff
        /*00b0*/ 	.word	0x00000030
        /*00b4*/ 	.short	0x0100
        /*00b6*/ 	.byte	0x08
	.zero		1


	//   ....[4]....
        /*00b8*/ 	.word	0x000002a0
        /*00bc*/ 	.word	0x000000ff
        /*00c0*/ 	.word	0x00000010
        /*00c4*/ 	.short	0x0100
        /*00c6*/ 	.byte	0x08
	.zero		1


	//   ....[5]....
        /*00c8*/ 	.word	0x000002b0
        /*00cc*/ 	.word	0x000000ff
        /*00d0*/ 	.word	0x00000038
        /*00d4*/ 	.short	0x0100
        /*00d6*/ 	.byte	0x08
	.zero		1


	//   ....[6]....
        /*00d8*/ 	.word	0x000002c0
        /*00dc*/ 	.word	0x000000ff
        /*00e0*/ 	.word	0x00000018
        /*00e4*/ 	.short	0x0100
        /*00e6*/ 	.byte	0x08
	.zero		1


	//   ....[7]....
        /*00e8*/ 	.word	0x000002d0
        /*00ec*/ 	.word	0x000000ff
        /*00f0*/ 	.word	0x00000040
        /*00f4*/ 	.short	0x0100
        /*00f6*/ 	.byte	0x08
	.zero		1


	//   ....[8]....
        /*00f8*/ 	.word	0x000002e0
        /*00fc*/ 	.word	0x000000ff
        /*0100*/ 	.word	0x00000020
        /*0104*/ 	.short	0x0100
        /*0106*/ 	.byte	0x08
	.zero		1


	//   ....[9]....
        /*0108*/ 	.word	0x000002f0
        /*010c*/ 	.word	0x000000ff
        /*0110*/ 	.word	0x00000048
        /*0114*/ 	.short	0x0100
        /*0116*/ 	.byte	0x08
	.zero		1


	//   ....[10]....
        /*0118*/ 	.word	0x00000710
        /*011c*/ 	.word	0x000000ff
        /*0120*/ 	.word	0x00000060
        /*0124*/ 	.short	0x0100
        /*0126*/ 	.byte	0x06
	.zero		1


	//   ....[11]....
        /*0128*/ 	.word	0x00000770
        /*012c*/ 	.word	0x000000ff
        /*0130*/ 	.word	0x00000068
        /*0134*/ 	.short	0x0100
        /*0136*/ 	.byte	0x06
	.zero		1


	//   ....[12]....
        /*0138*/ 	.word	0x00001780
        /*013c*/ 	.word	0x000000ff
        /*0140*/ 	.word	0x00000000
        /*0144*/ 	.short	0x010a
        /*0146*/ 	.byte	0x08
	.zero		1


	//   ....[13]....
        /*0148*/ 	.word	0x00001830
        /*014c*/ 	.word	0x000000ff
        /*0150*/ 	.word	0x00000000
        /*0154*/ 	.short	0x010a
        /*0156*/ 	.byte	0x08
	.zero		1


	//   ....[14]....
        /*0158*/ 	.word	0x00001a20
        /*015c*/ 	.word	0x0000000e
        /*0160*/ 	.word	0x00000000
        /*0164*/ 	.short	0x0101
        /*0166*/ 	.byte	0x3f
	.zero		1


	//   ....[15]....
        /*0168*/ 	.word	0x0000bfc0
        /*016c*/ 	.word	0x00000018
        /*0170*/ 	.word	0x00000028
        /*0174*/ 	.short	0x010a
        /*0176*/ 	.byte	0x3f
	.zero		1


	//   ....[16]....
        /*0178*/ 	.word	0x0000c3f0
        /*017c*/ 	.word	0x00000008
        /*0180*/ 	.word	0x00000068
        /*0184*/ 	.short	0x0101
        /*0186*/ 	.byte	0x3f
	.zero		1


	//   ....[17]....
        /*0188*/ 	.word	0x0000cb20
        /*018c*/ 	.word	0x00000007
        /*0190*/ 	.word	0x00000000
        /*0194*/ 	.short	0x010a
        /*0196*/ 	.byte	0x3f
	.zero		1


	//   ....[18]....
        /*0198*/ 	.word	0x0000cba0
        /*019c*/ 	.word	0x00000009
        /*01a0*/ 	.word	0x00000000
        /*01a4*/ 	.short	0x010a
        /*01a6*/ 	.byte	0x3f
	.zero		1


	//   ....[19]....
        /*01a8*/ 	.word	0x0000cc30
        /*01ac*/ 	.word	0x00000006
        /*01b0*/ 	.word	0x00000000
        /*01b4*/ 	.short	0x010a
        /*01b6*/ 	.byte	0x3f
	.zero		1


	//   ....[20]....
        /*01b8*/ 	.word	0x0000ccc0
        /*01bc*/ 	.word	0x00000009
        /*01c0*/ 	.word	0x00000000
        /*01c4*/ 	.short	0x010a
        /*01c6*/ 	.byte	0x3f
	.zero		1


	//   ....[21]....
        /*01c8*/ 	.word	0x0000cd50
        /*01cc*/ 	.word	0x00000003
        /*01d0*/ 	.word	0x00000000
        /*01d4*/ 	.short	0x010a
        /*01d6*/ 	.byte	0x3f
	.zero		1


	//   ....[22]....
        /*01d8*/ 	.word	0x0000cdc0
        /*01dc*/ 	.word	0x00000011
        /*01e0*/ 	.word	0x00000000
        /*01e4*/ 	.short	0x010a
        /*01e6*/ 	.byte	0x3f
	.zero		1


	//   ....[23]....
        /*01e8*/ 	.word	0x0000ce90
        /*01ec*/ 	.word	0x00000018
        /*01f0*/ 	.word	0x00000028
        /*01f4*/ 	.short	0x010a
        /*01f6*/ 	.byte	0x3f
	.zero		1


	//   ....[24]....
        /*01f8*/ 	.word	0x0000cf60
        /*01fc*/ 	.word	0x00000007
        /*0200*/ 	.word	0x00000000
        /*0204*/ 	.short	0x010a
        /*0206*/ 	.byte	0x3f
	.zero		1


	//   ....[25]....
        /*0208*/ 	.word	0x0000cfb0
        /*020c*/ 	.word	0x00000009
        /*0210*/ 	.word	0x00000000
        /*0214*/ 	.short	0x010a
        /*0216*/ 	.byte	0x3f
	.zero		1


	//   ....[26]....
        /*0218*/ 	.word	0x0000d000
        /*021c*/ 	.word	0x00000006
        /*0220*/ 	.word	0x00000000
        /*0224*/ 	.short	0x010a
        /*0226*/ 	.byte	0x3f
	.zero		1


	//   ....[27]....
        /*0228*/ 	.word	0x0000d050
        /*022c*/ 	.word	0x00000009
        /*0230*/ 	.word	0x00000000
        /*0234*/ 	.short	0x010a
        /*0236*/ 	.byte	0x3f
	.zero		1


	//----- nvinfo : EIATTR_NUM_MBARRIERS
	.align		4
.L_28:
        /*0238*/ 	.byte	0x03, 0x38
        /*023a*/ 	.short	0x000c


	//----- nvinfo : EIATTR_EXIT_INSTR_OFFSETS
	.align		4
        /*023c*/ 	.byte	0x04, 0x1c
        /*023e*/ 	.short	(.L_30 - .L_29)


	//   ....[0]....
.L_29:
        /*0240*/ 	.word	0x00000920


	//   ....[1]....
        /*0244*/ 	.word	0x00001110


	//   ....[2]....
        /*0248*/ 	.word	0x0000b670


	//   ....[3]....
        /*024c*/ 	.word	0x0000bbc0


	//   ....[4]....
        /*0250*/ 	.word	0x0000cda0


	//----- nvinfo : EIATTR_MAX_THREADS
	.align		4
.L_30:
        /*0254*/ 	.byte	0x04, 0x05
        /*0256*/ 	.short	(.L_32 - .L_31)
.L_31:
        /*0258*/ 	.word	0x00000180
        /*025c*/ 	.word	0x00000001
        /*0260*/ 	.word	0x00000001


	//----- nvinfo : EIATTR_CRS_STACK_SIZE
	.align		4
.L_32:
        /*0264*/ 	.byte	0x04, 0x1e
        /*0266*/ 	.short	(.L_34 - .L_33)
.L_33:
        /*0268*/ 	.word	0x00000000


	//----- nvinfo : EIATTR_CBANK_PARAM_SIZE
	.align		4
.L_34:
        /*026c*/ 	.byte	0x03, 0x19
        /*026e*/ 	.short	0x0570


	//----- nvinfo : EIATTR_PARAM_CBANK
	.align		4
        /*0270*/ 	.byte	0x04, 0x0a
        /*0272*/ 	.short	(.L_36 - .L_35)
	.align		4
.L_35:
        /*0274*/ 	.word	index@(.nv.constant0._ZN7cutlass13device_kernelINS_4gemm6kernel13GemmUniversalIN4cute5tupleIJiiiiEEENS1_10collective13CollectiveMmaINS1_40MainloopSm90TmaGmmaWarpSpecializedSparseILi5ENS5_IJNS4_1CILi1EEENSA_ILi2EEESB_EEENS1_35KernelTmaWarpSpecializedCooperativeEEENS5_IJNSA_ILi128EEENSA_ILi256EEESG_EEEaNS5_IJNS4_6LayoutINS5_IJiNS5_IJSC_iEEEiEEENS5_IJlNS5_IJSB_SC_EEElEEEEENSJ_INS5_IJNS5_IJNSA_ILi64EEEiEEENS5_IJSG_iEEEiEEENS5_IJNS5_IJSG_NSA_ILi8192EEEEEENS5_IJSB_lEEElEEEEEEEEaNS5_IJlSB_lEEENS4_8TiledMMAINS4_8MMA_AtomIJNS4_4SM904GMMA6SPARSE28GMMA_64x256x64_S32S8S8_SS_TNILNS13_9SparseSelE0EEEEEENSJ_INS5_IJSC_SB_SB_EEENS5_IJSB_NSA_ILi0EEES1A_EEEEENS5_IJNS4_10UnderscoreES1D_S1D_EEEEENS4_23SM90_TMA_LOAD_MULTICASTENS4_14ComposedLayoutINS4_7SwizzleILi2ELi4ELi3EEENS4_25smem_sparse_ptr_flag_bitsILi2ELi8EEENSJ_INS5_IJNS5_IJSB_NSA_ILi8EEEEEENS5_IJSC_SP_EEEEEENS5_IJNS5_IJS1A_SG_EEESM_EEEEEEEvNS4_8identityENS4_13SM90_TMA_LOADENS1H_INS1I_ILi3ELi4ELi3EEENS4_18smem_ptr_flag_bitsILi8EEENSJ_INS5_IJS1M_SG_EEENS5_IJSG_SB_EEEEEEEvS1U_EENS_8epilogue10collective6detail29Sm90TmaWarpSpecializedAdapterINS25_15DefaultEpilogueIiNS5_IJSB_llEEES29_NS24_6thread17LinearCombinationIiLi1EiiLNS2A_9ScaleType4KindE0ELNS_15FloatRoundStyleE2EiEENS1_15EpilogueDefaultEEEEEvvEEEEvNT_6ParamsE)
        /*0278*/ 	.short	0x0210
        /*027a*/ 	.short	0x0570


	//----- nvinfo : EIATTR_SW_WAR
	.align		4
.L_36:
        /*027c*/ 	.byte	0x04, 0x36
        /*027e*/ 	.short	(.L_38 - .L_37)
.L_37:
        /*0280*/ 	.word	0x00000008
.L_38:


//--------------------- .nv.callgraph             --------------------------
	.section	.nv.callgraph,"",@"SHT_CUDA_CALLGRAPH"
	.align	4
	.sectionentsize	8
	.align		4
        /*0000*/ 	.word	0x00000000
	.align		4
        /*0004*/ 	.word	0xffffffff
	.align		4
        /*0008*/ 	.word	0x00000000
	.align		4
        /*000c*/ 	.word	0xfffffffe
	.align		4
        /*0010*/ 	.word	0x00000000
	.align		4
        /*0014*/ 	.word	0xfffffffd
	.align		4
        /*0018*/ 	.word	0x00000000
	.align		4
        /*001c*/ 	.word	0xfffffffc


//--------------------- .nv.constant4             --------------------------
	.section	.nv.constant4,"a",@progbits
	.align	8
	.align		8
.nv.constant4:
        /*0000*/ 	.dword	_ZN39_INTERNAL_6b12746b_4_k_cu_ad6e97fc_34284cuda3std3__45__cpo5beginE
	.align		8
        /*0008*/ 	.dword	_ZN39_INTERNAL_6b12746b_4_k_cu_ad6e97fc_34284cuda3std3__45__cpo3endE
	.align		8
        /*0010*/ 	.dword	_ZN39_INTERNAL_6b12746b_4_k_cu_ad6e97fc_34284cuda3std3__45__cpo6cbeginE
	.align		8
        /*0018*/ 	.dword	_ZN39_INTERNAL_6b12746b_4_k_cu_ad6e97fc_34284cuda3std3__45__cpo4cendE
	.align		8
        /*0020*/ 	.dword	_ZN39_INTERNAL_6b12746b_4_k_cu_ad6e97fc_34284cuda3std3__441_GLOBAL__N__6b12746b_4_k_cu_ad6e97fc_34286ignoreE
	.align		8
        /*0028*/ 	.dword	_ZN39_INTERNAL_6b12746b_4_k_cu_ad6e97fc_34284cuda3std3__419piecewise_constructE
	.align		8
        /*0030*/ 	.dword	_ZN39_INTERNAL_6b12746b_4_k_cu_ad6e97fc_34284cuda3std3__48in_placeE
	.align		8
        /*0038*/ 	.dword	_ZN39_INTERNAL_6b12746b_4_k_cu_ad6e97fc_34284cuda3std6ranges3__45__cpo4swapE
	.align		8
        /*0040*/ 	.dword	_ZN39_INTERNAL_6b12746b_4_k_cu_ad6e97fc_34284cuda3std6ranges3__45__cpo9iter_moveE
	.align		8
        /*0048*/ 	.dword	_ZN39_INTERNAL_6b12746b_4_k_cu_ad6e97fc_34284cute7productE
	.align		8
        /*0050*/ 	.dword	_ZN39_INTERNAL_6b12746b_4_k_cu_ad6e97fc_34284cute1_E


//--------------------- .text._ZN7cutlass13device_kernelINS_4gemm6kernel13GemmUniversalIN4cute5tupleIJiiiiEEENS1_10collective13CollectiveMmaINS1_40MainloopSm90TmaGmmaWarpSpecializedSparseILi5ENS5_IJNS4_1CILi1EEENSA_ILi2EEESB_EEENS1_35KernelTmaWarpSpecializedCooperativeEEENS5_IJNSA_ILi128EEENSA_ILi256EEESG_EEEaNS5_IJNS4_6LayoutINS5_IJiNS5_IJSC_iEEEiEEENS5_IJlNS5_IJSB_SC_EEElEEEEENSJ_INS5_IJNS5_IJNSA_ILi64EEEiEEENS5_IJSG_iEEEiEEENS5_IJNS5_IJSG_NSA_ILi8192EEEEEENS5_IJSB_lEEElEEEEEEEEaNS5_IJlSB_lEEENS4_8TiledMMAINS4_8MMA_AtomIJNS4_4SM904GMMA6SPARSE28GMMA_64x256x64_S32S8S8_SS_TNILNS13_9SparseSelE0EEEEEENSJ_INS5_IJSC_SB_SB_EEENS5_IJSB_NSA_ILi0EEES1A_EEEEENS5_IJNS4_10UnderscoreES1D_S1D_EEEEENS4_23SM90_TMA_LOAD_MULTICASTENS4_14ComposedLayoutINS4_7SwizzleILi2ELi4ELi3EEENS4_25smem_sparse_ptr_flag_bitsILi2ELi8EEENSJ_INS5_IJNS5_IJSB_NSA_ILi8EEEEEENS5_IJSC_SP_EEEEEENS5_IJNS5_IJS1A_SG_EEESM_EEEEEEEvNS4_8identityENS4_13SM90_TMA_LOADENS1H_INS1I_ILi3ELi4ELi3EEENS4_18smem_ptr_flag_bitsILi8EEENSJ_INS5_IJS1M_SG_EEENS5_IJSG_SB_EEEEEEEvS1U_EENS_8epilogue10collective6detail29Sm90TmaWarpSpecializedAdapterINS25_15DefaultEpilogueIiNS5_IJSB_llEEES29_NS24_6thread17LinearCombinationIiLi1EiiLNS2A_9ScaleType4KindE0ELNS_15FloatRoundStyleE2EiEENS1_15EpilogueDefaultEEEEEvvEEEEvNT_6ParamsE --------------------------
	.section	.text._ZN7cutlass13device_kernelINS_4gemm6kernel13GemmUniversalIN4cute5tupleIJiiiiEEENS1_10collective13CollectiveMmaINS1_40MainloopSm90TmaGmmaWarpSpecializedSparseILi5ENS5_IJNS4_1CILi1EEENSA_ILi2EEESB_EEENS1_35KernelTmaWarpSpecializedCooperativeEEENS5_IJNSA_ILi128EEENSA_ILi256EEESG_EEEaNS5_IJNS4_6LayoutINS5_IJiNS5_IJSC_iEEEiEEENS5_IJlNS5_IJSB_SC_EEElEEEEENSJ_INS5_IJNS5_IJNSA_ILi64EEEiEEENS5_IJSG_iEEEiEEENS5_IJNS5_IJSG_NSA_ILi8192EEEEEENS5_IJSB_lEEElEEEEEEEEaNS5_IJlSB_lEEENS4_8TiledMMAINS4_8MMA_AtomIJNS4_4SM904GMMA6SPARSE28GMMA_64x256x64_S32S8S8_SS_TNILNS13_9SparseSelE0EEEEEENSJ_INS5_IJSC_SB_SB_EEENS5_IJSB_NSA_ILi0EEES1A_EEEEENS5_IJNS4_10UnderscoreES1D_S1D_EEEEENS4_23SM90_TMA_LOAD_MULTICASTENS4_14ComposedLayoutINS4_7SwizzleILi2ELi4ELi3EEENS4_25smem_sparse_ptr_flag_bitsILi2ELi8EEENSJ_INS5_IJNS5_IJSB_NSA_ILi8EEEEEENS5_IJSC_SP_EEEEEENS5_IJNS5_IJS1A_SG_EEESM_EEEEEEEvNS4_8identityENS4_13SM90_TMA_LOADENS1H_INS1I_ILi3ELi4ELi3EEENS4_18smem_ptr_flag_bitsILi8EEENSJ_INS5_IJS1M_SG_EEENS5_IJSG_SB_EEEEEEEvS1U_EENS_8epilogue10collective6detail29Sm90TmaWarpSpecializedAdapterINS25_15DefaultEpilogueIiNS5_IJSB_llEEES29_NS24_6thread17LinearCombinationIiLi1EiiLNS2A_9ScaleType4KindE0ELNS_15FloatRoundStyleE2EiEENS1_15EpilogueDefaultEEEEEvvEEEEvNT_6ParamsE,"ax",@progbits
	.align	128
.text._ZN7cutlass13device_kernelINS_4gemm6kernel13GemmUniversalIN4cute5tupleIJiiiiEEENS1_10collective13CollectiveMmaINS1_40MainloopSm90TmaGmmaWarpSpecializedSparseILi5ENS5_IJNS4_1CILi1EEENSA_ILi2EEESB_EEENS1_35KernelTmaWarpSpecializedCooperativeEEENS5_IJNSA_ILi128EEENSA_ILi256EEESG_EEEaNS5_IJNS4_6LayoutINS5_IJiNS5_IJSC_iEEEiEEENS5_IJlNS5_IJSB_SC_EEElEEEEENSJ_INS5_IJNS5_IJNSA_ILi64EEEiEEENS5_IJSG_iEEEiEEENS5_IJNS5_IJSG_NSA_ILi8192EEEEEENS5_IJSB_lEEElEEEEEEEEaNS5_IJlSB_lEEENS4_8TiledMMAINS4_8MMA_AtomIJNS4_4SM904GMMA6SPARSE28GMMA_64x256x64_S32S8S8_SS_TNILNS13_9SparseSelE0EEEEEENSJ_INS5_IJSC_SB_SB_EEENS5_IJSB_NSA_ILi0EEES1A_EEEEENS5_IJNS4_10UnderscoreES1D_S1D_EEEEENS4_23SM90_TMA_LOAD_MULTICASTENS4_14ComposedLayoutINS4_7SwizzleILi2ELi4ELi3EEENS4_25smem_sparse_ptr_flag_bitsILi2ELi8EEENSJ_INS5_IJNS5_IJSB_NSA_ILi8EEEEEENS5_IJSC_SP_EEEEEENS5_IJNS5_IJS1A_SG_EEESM_EEEEEEEvNS4_8identityENS4_13SM90_TMA_LOADENS1H_INS1I_ILi3ELi4ELi3EEENS4_18smem_ptr_flag_bitsILi8EEENSJ_INS5_IJS1M_SG_EEENS5_IJSG_SB_EEEEEEEvS1U_EENS_8epilogue10collective6detail29Sm90TmaWarpSpecializedAdapterINS25_15DefaultEpilogueIiNS5_IJSB_llEEES29_NS24_6thread17LinearCombinationIiLi1EiiLNS2A_9ScaleType4KindE0ELNS_15FloatRoundStyleE2EiEENS1_15EpilogueDefaultEEEEEvvEEEEvNT_6ParamsE:
        .type           _ZN7cutlass13device_kernelINS_4gemm6kernel13GemmUniversalIN4cute5tupleIJiiiiEEENS1_10collective13CollectiveMmaINS1_40MainloopSm90TmaGmmaWarpSpecializedSparseILi5ENS5_IJNS4_1CILi1EEENSA_ILi2EEESB_EEENS1_35KernelTmaWarpSpecializedCooperativeEEENS5_IJNSA_ILi128EEENSA_ILi256EEESG_EEEaNS5_IJNS4_6LayoutINS5_IJiNS5_IJSC_iEEEiEEENS5_IJlNS5_IJSB_SC_EEElEEEEENSJ_INS5_IJNS5_IJNSA_ILi64EEEiEEENS5_IJSG_iEEEiEEENS5_IJNS5_IJSG_NSA_ILi8192EEEEEENS5_IJSB_lEEElEEEEEEEEaNS5_IJlSB_lEEENS4_8TiledMMAINS4_8MMA_AtomIJNS4_4SM904GMMA6SPARSE28GMMA_64x256x64_S32S8S8_SS_TNILNS13_9SparseSelE0EEEEEENSJ_INS5_IJSC_SB_SB_EEENS5_IJSB_NSA_ILi0EEES1A_EEEEENS5_IJNS4_10UnderscoreES1D_S1D_EEEEENS4_23SM90_TMA_LOAD_MULTICASTENS4_14ComposedLayoutINS4_7SwizzleILi2ELi4ELi3EEENS4_25smem_sparse_ptr_flag_bitsILi2ELi8EEENSJ_INS5_IJNS5_IJSB_NSA_ILi8EEEEEENS5_IJSC_SP_EEEEEENS5_IJNS5_IJS1A_SG_EEESM_EEEEEEEvNS4_8identityENS4_13SM90_TMA_LOADENS1H_INS1I_ILi3ELi4ELi3EEENS4_18smem_ptr_flag_bitsILi8EEENSJ_INS5_IJS1M_SG_EEENS5_IJSG_SB_EEEEEEEvS1U_EENS_8epilogue10collective6detail29Sm90TmaWarpSpecializedAdapterINS25_15DefaultEpilogueIiNS5_IJSB_llEEES29_NS24_6thread17LinearCombinationIiLi1EiiLNS2A_9ScaleType4KindE0ELNS_15FloatRoundStyleE2EiEENS1_15EpilogueDefaultEEEEEvvEEEEvNT_6ParamsE,@function
        .size           _ZN7cutlass13device_kernelINS_4gemm6kernel13GemmUniversalIN4cute5tupleIJiiiiEEENS1_10collective13CollectiveMmaINS1_40MainloopSm90TmaGmmaWarpSpecializedSparseILi5ENS5_IJNS4_1CILi1EEENSA_ILi2EEESB_EEENS1_35KernelTmaWarpSpecializedCooperativeEEENS5_IJNSA_ILi128EEENSA_ILi256EEESG_EEEaNS5_IJNS4_6LayoutINS5_IJiNS5_IJSC_iEEEiEEENS5_IJlNS5_IJSB_SC_EEElEEEEENSJ_INS5_IJNS5_IJNSA_ILi64EEEiEEENS5_IJSG_iEEEiEEENS5_IJNS5_IJSG_NSA_ILi8192EEEEEENS5_IJSB_lEEElEEEEEEEEaNS5_IJlSB_lEEENS4_8TiledMMAINS4_8MMA_AtomIJNS4_4SM904GMMA6SPARSE28GMMA_64x256x64_S32S8S8_SS_TNILNS13_9SparseSelE0EEEEEENSJ_INS5_IJSC_SB_SB_EEENS5_IJSB_NSA_ILi0EEES1A_EEEEENS5_IJNS4_10UnderscoreES1D_S1D_EEEEENS4_23SM90_TMA_LOAD_MULTICASTENS4_14ComposedLayoutINS4_7SwizzleILi2ELi4ELi3EEENS4_25smem_sparse_ptr_flag_bitsILi2ELi8EEENSJ_INS5_IJNS5_IJSB_NSA_ILi8EEEEEENS5_IJSC_SP_EEEEEENS5_IJNS5_IJS1A_SG_EEESM_EEEEEEEvNS4_8identityENS4_13SM90_TMA_LOADENS1H_INS1I_ILi3ELi4ELi3EEENS4_18smem_ptr_flag_bitsILi8EEENSJ_INS5_IJS1M_SG_EEENS5_IJSG_SB_EEEEEEEvS1U_EENS_8epilogue10collective6detail29Sm90TmaWarpSpecializedAdapterINS25_15DefaultEpilogueIiNS5_IJSB_llEEES29_NS24_6thread17LinearCombinationIiLi1EiiLNS2A_9ScaleType4KindE0ELNS_15FloatRoundStyleE2EiEENS1_15EpilogueDefaultEEEEEvvEEEEvNT_6ParamsE,(.L_x_318 - _ZN7cutlass13device_kernelINS_4gemm6kernel13GemmUniversalIN4cute5tupleIJiiiiEEENS1_10collective13CollectiveMmaINS1_40MainloopSm90TmaGmmaWarpSpecializedSparseILi5ENS5_IJNS4_1CILi1EEENSA_ILi2EEESB_EEENS1_35KernelTmaWarpSpecializedCooperativeEEENS5_IJNSA_ILi128EEENSA_ILi256EEESG_EEEaNS5_IJNS4_6LayoutINS5_IJiNS5_IJSC_iEEEiEEENS5_IJlNS5_IJSB_SC_EEElEEEEENSJ_INS5_IJNS5_IJNSA_ILi64EEEiEEENS5_IJSG_iEEEiEEENS5_IJNS5_IJSG_NSA_ILi8192EEEEEENS5_IJSB_lEEElEEEEEEEEaNS5_IJlSB_lEEENS4_8TiledMMAINS4_8MMA_AtomIJNS4_4SM904GMMA6SPARSE28GMMA_64x256x64_S32S8S8_SS_TNILNS13_9SparseSelE0EEEEEENSJ_INS5_IJSC_SB_SB_EEENS5_IJSB_NSA_ILi0EEES1A_EEEEENS5_IJNS4_10UnderscoreES1D_S1D_EEEEENS4_23SM90_TMA_LOAD_MULTICASTENS4_14ComposedLayoutINS4_7SwizzleILi2ELi4ELi3EEENS4_25smem_sparse_ptr_flag_bitsILi2ELi8EEENSJ_INS5_IJNS5_IJSB_NSA_ILi8EEEEEENS5_IJSC_SP_EEEEEENS5_IJNS5_IJS1A_SG_EEESM_EEEEEEEvNS4_8identityENS4_13SM90_TMA_LOADENS1H_INS1I_ILi3ELi4ELi3EEENS4_18smem_ptr_flag_bitsILi8EEENSJ_INS5_IJS1M_SG_EEENS5_IJSG_SB_EEEEEEEvS1U_EENS_8epilogue10collective6detail29Sm90TmaWarpSpecializedAdapterINS25_15DefaultEpilogueIiNS5_IJSB_llEEES29_NS24_6thread17LinearCombinationIiLi1EiiLNS2A_9ScaleType4KindE0ELNS_15FloatRoundStyleE2EiEENS1_15EpilogueDefaultEEEEEvvEEEEvNT_6ParamsE)
        .other          _ZN7cutlass13device_kernelINS_4gemm6kernel13GemmUniversalIN4cute5tupleIJiiiiEEENS1_10collective13CollectiveMmaINS1_40MainloopSm90TmaGmmaWarpSpecializedSparseILi5ENS5_IJNS4_1CILi1EEENSA_ILi2EEESB_EEENS1_35KernelTmaWarpSpecializedCooperativeEEENS5_IJNSA_ILi128EEENSA_ILi256EEESG_EEEaNS5_IJNS4_6LayoutINS5_IJiNS5_IJSC_iEEEiEEENS5_IJlNS5_IJSB_SC_EEElEEEEENSJ_INS5_IJNS5_IJNSA_ILi64EEEiEEENS5_IJSG_iEEEiEEENS5_IJNS5_IJSG_NSA_ILi8192EEEEEENS5_IJSB_lEEElEEEEEEEEaNS5_IJlSB_lEEENS4_8TiledMMAINS4_8MMA_AtomIJNS4_4SM904GMMA6SPARSE28GMMA_64x256x64_S32S8S8_SS_TNILNS13_9SparseSelE0EEEEEENSJ_INS5_IJSC_SB_SB_EEENS5_IJSB_NSA_ILi0EEES1A_EEEEENS5_IJNS4_10UnderscoreES1D_S1D_EEEEENS4_23SM90_TMA_LOAD_MULTICASTENS4_14ComposedLayoutINS4_7SwizzleILi2ELi4ELi3EEENS4_25smem_sparse_ptr_flag_bitsILi2ELi8EEENSJ_INS5_IJNS5_IJSB_NSA_ILi8EEEEEENS5_IJSC_SP_EEEEEENS5_IJNS5_IJS1A_SG_EEESM_EEEEEEEvNS4_8identityENS4_13SM90_TMA_LOADENS1H_INS1I_ILi3ELi4ELi3EEENS4_18smem_ptr_flag_bitsILi8EEENSJ_INS5_IJS1M_SG_EEENS5_IJSG_SB_EEEEEEEvS1U_EENS_8epilogue10collective6detail29Sm90TmaWarpSpecializedAdapterINS25_15DefaultEpilogueIiNS5_IJSB_llEEES29_NS24_6thread17LinearCombinationIiLi1EiiLNS2A_9ScaleType4KindE0ELNS_15FloatRoundStyleE2EiEENS1_15EpilogueDefaultEEEEEvvEEEEvNT_6ParamsE,@"STO_CUDA_ENTRY STV_DEFAULT"
_ZN7cutlass13device_kernelINS_4gemm6kernel13GemmUniversalIN4cute5tupleIJiiiiEEENS1_10collective13CollectiveMmaINS1_40MainloopSm90TmaGmmaWarpSpecializedSparseILi5ENS5_IJNS4_1CILi1EEENSA_ILi2EEESB_EEENS1_35KernelTmaWarpSpecializedCooperativeEEENS5_IJNSA_ILi128EEENSA_ILi256EEESG_EEEaNS5_IJNS4_6LayoutINS5_IJiNS5_IJSC_iEEEiEEENS5_IJlNS5_IJSB_SC_EEElEEEEENSJ_INS5_IJNS5_IJNSA_ILi64EEEiEEENS5_IJSG_iEEEiEEENS5_IJNS5_IJSG_NSA_ILi8192EEEEEENS5_IJSB_lEEElEEEEEEEEaNS5_IJlSB_lEEENS4_8TiledMMAINS4_8MMA_AtomIJNS4_4SM904GMMA6SPARSE28GMMA_64x256x64_S32S8S8_SS_TNILNS13_9SparseSelE0EEEEEENSJ_INS5_IJSC_SB_SB_EEENS5_IJSB_NSA_ILi0EEES1A_EEEEENS5_IJNS4_10UnderscoreES1D_S1D_EEEEENS4_23SM90_TMA_LOAD_MULTICASTENS4_14ComposedLayoutINS4_7SwizzleILi2ELi4ELi3EEENS4_25smem_sparse_ptr_flag_bitsILi2ELi8EEENSJ_INS5_IJNS5_IJSB_NSA_ILi8EEEEEENS5_IJSC_SP_EEEEEENS5_IJNS5_IJS1A_SG_EEESM_EEEEEEEvNS4_8identityENS4_13SM90_TMA_LOADENS1H_INS1I_ILi3ELi4ELi3EEENS4_18smem_ptr_flag_bitsILi8EEENSJ_INS5_IJS1M_SG_EEENS5_IJSG_SB_EEEEEEEvS1U_EENS_8epilogue10collective6detail29Sm90TmaWarpSpecializedAdapterINS25_15DefaultEpilogueIiNS5_IJSB_llEEES29_NS24_6thread17LinearCombinationIiLi1EiiLNS2A_9ScaleType4KindE0ELNS_15FloatRoundStyleE2EiEENS1_15EpilogueDefaultEEEEEvvEEEEvNT_6ParamsE:
[----:B------:R-:W-:Y:S01]  /*0000*/  LDC R1, c[0x0][0x28] ;  /* 0x00000a00ff017b82 */ /* 0x000fe20000000800 */
[----:B------:R-:W0:Y:S01]  /*0010*/  S2R R0, SR_TID.X ;  /* 0x0000000000007919 */ /* 0x000e220000002100 */
[----:B------:R-:W-:Y:S01]  /*0020*/  ELECT P0, URZ, PT ;  /* 0x00000000003f782f */ /* 0x000fe20003800000 */
[----:B------:R-:W-:Y:S01]  /*0030*/  BSSY B0, `(.L_x_0) ;  /* 0x0000012000007945 */ /* 0x000fe20003800000 */
[--C-:B0-----:R-:W-:Y:S02]  /*0040*/  SHF.R.U32.HI R2, RZ, 0x5, R0.reuse ;  /* 0x00000005ff027819 */ /* 0x101fe40000011600 */
[----:B------:R-:W-:-:S03]  /*0050*/  SHF.R.U32.HI R6, RZ, 0x7, R0 ;  /* 0x00000007ff067819 */ /* 0x000fc60000011600 */
[----:B------:R-:W0:Y:S04]  /*0060*/  SHFL.IDX PT, R7, R2, RZ, 0x1f ;  /* 0x00001fff02077589 */ /* 0x000e2800000e0000 */
[----:B------:R1:W2:Y:S01]  /*0070*/  SHFL.IDX PT, R3, R6, RZ, 0x1f ;  /* 0x00001fff06037589 */ /* 0x0002a200000e0000 */
[----:B0-----:R-:W-:-:S13]  /*0080*/  ISETP.NE.OR P0, PT, R7, RZ, !P0 ;  /* 0x000000ff0700720c */ /* 0x001fda0004705670 */
[----:B-12---:R-:W-:Y:S05]  /*0090*/  @P0 BRA `(.L_x_1) ;  /* 0x00000000002c0947 */ /* 0x006fea0003800000 */
[----:B------:R-:W-:Y:S02]  /*00a0*/  ULDC.64 UR4, c[0x0][0x198] ;  /* 0x0000660000047ab9 */ /* 0x000fe40000000a00 */
[----:B------:R-:W-:Y:S02]  /*00b0*/  UIADD3 UR6, UP0, UR4, 0xf0, URZ ;  /* 0x000000f004067890 */ /* 0x000fe4000ff1e03f */
[----:B------:R-:W-:Y:S02]  /*00c0*/  UIADD3 UR8, UP1, UR4, 0x1f0, URZ ;  /* 0x000001f004087890 */ /* 0x000fe4000ff3e03f */
[----:B------:R-:W-:Y:S02]  /*00d0*/  UIADD3 UR4, UP2, UR4, 0x2f0, URZ ;  /* 0x000002f004047890 */ /* 0x000fe4000ff5e03f */
[----:B------:R-:W-:Y:S02]  /*00e0*/  UIADD3.X UR7, URZ, UR5, URZ, UP0, !UPT ;  /* 0x000000053f077290 */ /* 0x000fe400087fe43f */
[----:B------:R-:W-:-:S02]  /*00f0*/  UIADD3.X UR9, URZ, UR5, URZ, UP1, !UPT ;  /* 0x000000053f097290 */ /* 0x000fc40008ffe43f */
[----:B------:R-:W-:-:S05]  /*0100*/  UIADD3.X UR5, URZ, UR5, URZ, UP2, !UPT ;  /* 0x000000053f057290 */ /* 0x000fca00097fe43f */
[----:B------:R0:W-:Y:S02]  /*0110*/  UTMACCTL.PF [UR6] ;  /* 0x00000000060079b9 */ /* 0x0001e40008040000 */
[----:B------:R0:W-:Y:S02]  /*0120*/  UTMACCTL.PF [UR8] ;  /* 0x00000000080079b9 */ /* 0x0001e40008040000 */
[----:B------:R0:W-:Y:S02]  /*0130*/  UTMACCTL.PF [UR4] ;  /* 0x00000000040079b9 */ /* 0x0001e40008040000 */
[----:B0-----:R-:W-:Y:S01]  /*0140*/  NOP ;  /* 0x0000000000007918 */ /* 0x001fe20000000000 */
.L_x_1:
[----:B------:R-:W-:Y:S05]  /*0150*/  BSYNC B0 ;  /* 0x0000000000007941 */ /* 0x000fea0003800000 */
.L_x_0:
[----:B------:R-:W0:Y:S02]  /*0160*/  SHFL.IDX PT, R4, R2, RZ, 0x1f ;  /* 0x00001fff02047589 */ /* 0x000e2400000e0000 */
[----:B0-----:R-:W-:-:S13]  /*0170*/  ISETP.NE.AND P0, PT, R4, RZ, PT ;  /* 0x000000ff0400720c */ /* 0x001fda0003f05270 */
[----:B------:R-:W-:Y:S05]  /*0180*/  @P0 BRA `(.L_x_2) ;  /* 0x0000000000600947 */ /* 0x000fea0003800000 */
[----:B------:R-:W0:Y:S01]  /*0190*/  S2UR UR8, SR_CgaCtaId ;  /* 0x00000000000879c3 */ /* 0x000e220000008800 */
[----:B------:R-:W-:Y:S01]  /*01a0*/  UMOV UR4, 0x400 ;  /* 0x0000040000047882 */ /* 0x000fe20000000000 */
[----:B------:R-:W-:Y:S01]  /*01b0*/  UMOV UR5, 0x1 ;  /* 0x0000000100057882 */ /* 0x000fe20000000000 */
[----:B------:R-:W-:Y:S01]  /*01c0*/  UMOV UR6, 0x4 ;  /* 0x0000000400067882 */ /* 0x000fe20000000000 */
[----:B------:R-:W-:Y:S01]  /*01d0*/  ELECT P0, URZ, PT ;  /* 0x00000000003f782f */ /* 0x000fe20003800000 */
[----:B------:R-:W-:-:S04]  /*01e0*/  UIADD3 UR6, -UR6, 0x100000, URZ ;  /* 0x0010000006067890 */ /* 0x000fc8000fffe13f */
[----:B------:R-:W-:Y:S02]  /*01f0*/  USHF.L.U32 UR7, UR6, 0xb, URZ ;  /* 0x0000000b06077899 */ /* 0x000fe4000800063f */
[----:B------:R-:W-:Y:S02]  /*0200*/  USHF.L.U32 UR6, UR6, 0x1, URZ ;  /* 0x0000000106067899 */ /* 0x000fe4000800063f */
[----:B0-----:R-:W-:Y:S02]  /*0210*/  ULEA UR8, UR8, UR4, 0x18 ;  /* 0x0000000408087291 */ /* 0x001fe4000f8ec03f */
[----:B------:R-:W-:-:S04]  /*0220*/  UIADD3 UR4, -UR5, 0x100000, URZ ;  /* 0x0010000005047890 */ /* 0x000fc8000fffe13f */
[----:B------:R-:W-:Y:S02]  /*0230*/  USHF.L.U32 UR5, UR4, 0xb, URZ ;  /* 0x0000000b04057899 */ /* 0x000fe4000800063f */
[----:B------:R-:W-:Y:S01]  /*0240*/  USHF.L.U32 UR4, UR4, 0x1, URZ ;  /* 0x0000000104047899 */ /* 0x000fe2000800063f */
[----:B------:R-:W0:Y:S11]  /*0250*/  FENCE.VIEW.ASYNC.S ;  /* 0x00000000000073c6 */ /* 0x000e360000000000 */
[----:B0-----:R0:W1:Y:S01]  /*0260*/  SYNCS.EXCH.64 URZ, [UR8], UR4 ;  /* 0x00000004083f75b2 */ /* 0x0010620008000100 */
[----:B------:R0:W2:Y:S01]  /*0270*/  SYNCS.EXCH.64 URZ, [UR8+0x28], UR6 ;  /* 0x00002806083f75b2 */ /* 0x0000a20008000100 */
[----:B------:R0:W3:Y:S01]  /*0280*/  SYNCS.EXCH.64 URZ, [UR8+0x8], UR4 ;  /* 0x00000804083f75b2 */ /* 0x0000e20008000100 */
[----:B------:R0:W4:Y:S01]  /*0290*/  SYNCS.EXCH.64 URZ, [UR8+0x30], UR6 ;  /* 0x00003006083f75b2 */ /* 0x0001220008000100 */
[----:B------:R0:W0:Y:S01]  /*02a0*/  SYNCS.EXCH.64 URZ, [UR8+0x10], UR4 ;  /* 0x00001004083f75b2 */ /* 0x0000220008000100 */
[----:B------:R0:W0:Y:S01]  /*02b0*/  SYNCS.EXCH.64 URZ, [UR8+0x38], UR6 ;  /* 0x00003806083f75b2 */ /* 0x0000220008000100 */
[----:B------:R0:W0:Y:S01]  /*02c0*/  SYNCS.EXCH.64 URZ, [UR8+0x18], UR4 ;  /* 0x00001804083f75b2 */ /* 0x0000220008000100 */
[----:B------:R0:W0:Y:S01]  /*02d0*/  SYNCS.EXCH.64 URZ, [UR8+0x40], UR6 ;  /* 0x00004006083f75b2 */ /* 0x0000220008000100 */
[----:B------:R0:W0:Y:S01]  /*02e0*/  SYNCS.EXCH.64 URZ, [UR8+0x20], UR4 ;  /* 0x00002004083f75b2 */ /* 0x0000220008000100 */
[----:B------:R0:W0:Y:S01]  /*02f0*/  SYNCS.EXCH.64 URZ, [UR8+0x48], UR6 ;  /* 0x00004806083f75b2 */ /* 0x0000220008000100 */
[----:B------:R-:W-:Y:S01]  /*0300*/  NOP ;  /* 0x0000000000007918 */ /* 0x000fe20000000000 */
.L_x_2:
[----:B------:R-:W5:Y:S01]  /*0310*/  SHFL.IDX PT, R2, R2, RZ, 0x1f ;  /* 0x00001fff02027589 */ /* 0x000f6200000e0000 */
[----:B------:R-:W-:Y:S01]  /*0320*/  SHF.R.S32.HI R5, RZ, 0x1f, R0 ;  /* 0x0000001fff057819 */ /* 0x000fe20000011400 */
[----:B0-----:R-:W0:Y:S01]  /*0330*/  S2UR UR8, SR_CTAID.X ;  /* 0x00000000000879c3 */ /* 0x001e220000002500 */
[----:B------:R-:W-:Y:S01]  /*0340*/  ELECT P0, URZ, PT ;  /* 0x00000000003f782f */ /* 0x000fe20003800000 */
[----:B------:R-:W1:Y:S01]  /*0350*/  S2R R10, SR_CTAID.Y ;  /* 0x00000000000a7919 */ /* 0x000e620000002600 */
[----:B------:R-:W-:Y:S01]  /*0360*/  LEA.HI R5, R5, R0, RZ, 0x7 ;  /* 0x0000000005057211 */ /* 0x000fe200078f38ff */
[----:B------:R-:W-:Y:S01]  /*0370*/  ULDC UR4, c[0x0][0x154] ;  /* 0x0000550000047ab9 */ /* 0x000fe20000000800 */
[----:B------:R-:W-:Y:S01]  /*0380*/  SHF.R.S32.HI R13, RZ, 0x1f, R4 ;  /* 0x0000001fff0d7819 */ /* 0x000fe20000011404 */
[----:B------:R-:W-:Y:S01]  /*0390*/  NOP ;  /* 0x0000000000007918 */ /* 0x000fe20000000000 */
[----:B------:R-:W-:Y:S01]  /*03a0*/  LOP3.LUT R5, R5, 0xffffff80, RZ, 0xc0, !PT ;  /* 0xffffff8005057812 */ /* 0x000fe200078ec0ff */
[----:B------:R-:W2:Y:S01]  /*03b0*/  LDC R15, c[0x0][0x140] ;  /* 0x00005000ff0f7b82 */ /* 0x000ea20000000800 */
[----:B------:R-:W-:Y:S01]  /*03c0*/  LEA.HI R13, R13, R4, RZ, 0x2 ;  /* 0x000000040d0d7211 */ /* 0x000fe200078f10ff */
[----:B------:R-:W-:-:S02]  /*03d0*/  NOP ;  /* 0x0000000000007918 */ /* 0x000fc40000000000 */
[----:B------:R-:W-:Y:S01]  /*03e0*/  IMAD.IADD R5, R0, 0x1, -R5 ;  /* 0x0000000100057824 */ /* 0x000fe200078e0a05 */
[----:B------:R-:W-:-:S03]  /*03f0*/  LOP3.LUT R13, R13, 0x3ffffffc, RZ, 0xc0, !PT ;  /* 0x3ffffffc0d0d7812 */ /* 0x000fc600078ec0ff */
[----:B------:R-:W3:Y:S01]  /*0400*/  LDC R12, c[0x0][0x144] ;  /* 0x00005100ff0c7b82 */ /* 0x000ee20000000800 */
[----:B------:R-:W-:Y:S01]  /*0410*/  SHF.R.S32.HI R8, RZ, 0x1f, R5 ;  /* 0x0000001fff087819 */ /* 0x000fe20000011405 */
[----:B------:R-:W-:Y:S01]  /*0420*/  IMAD.IADD R4, R4, 0x1, -R13 ;  /* 0x0000000104047824 */ /* 0x000fe200078e0a0d */
[----:B------:R-:W-:Y:S02]  /*0430*/  LOP3.LUT P2, RZ, R5, 0x7, RZ, 0xc0, !PT ;  /* 0x0000000705ff7812 */ /* 0x000fe4000784c0ff */
[----:B------:R-:W-:Y:S02]  /*0440*/  LEA.HI R8, R8, R5, RZ, 0x3 ;  /* 0x0000000508087211 */ /* 0x000fe400078f18ff */
[----:B-----5:R-:W-:Y:S01]  /*0450*/  ISETP.NE.OR P0, PT, R2, RZ, !P0 ;  /* 0x000000ff0200720c */ /* 0x020fe20004705670 */
[----:B------:R-:W5:Y:S01]  /*0460*/  LDC R13, c[0x0][0x148] ;  /* 0x00005200ff0d7b82 */ /* 0x000f620000000800 */
[--C-:B------:R-:W-:Y:S02]  /*0470*/  SHF.R.S32.HI R2, RZ, 0x3, R8.reuse ;  /* 0x00000003ff027819 */ /* 0x100fe40000011408 */
[----:B------:R-:W-:-:S04]  /*0480*/  SHF.R.S32.HI R9, RZ, 0x1f, R8 ;  /* 0x0000001fff097819 */ /* 0x000fc80000011408 */
[----:B------:R-:W-:Y:S02]  /*0490*/  LEA.HI R9, R9, R2, RZ, 0x2 ;  /* 0x0000000209097211 */ /* 0x000fe400078f10ff */
[----:B--2---:R-:W-:Y:S02]  /*04a0*/  ISETP.EQ.U32.AND P4, PT, R15, 0x1, PT ;  /* 0x000000010f00780c */ /* 0x004fe40003f82070 */
[----:B-1----:R-:W-:Y:S01]  /*04b0*/  I2FP.F32.U32 R8, R10 ;  /* 0x0000000a00087245 */ /* 0x002fe20000201000 */
[----:B------:R-:W-:Y:S01]  /*04c0*/  VOTEU.ALL UP0, P0 ;  /* 0x00000000003f7886 */ /* 0x000fe20000000000 */
[----:B------:R-:W-:Y:S01]  /*04d0*/  LOP3.LUT R9, R9, 0xfffffffc, RZ, 0xc0, !PT ;  /* 0xfffffffc09097812 */ /* 0x000fe200078ec0ff */
[----:B------:R-:W-:Y:S02]  /*04e0*/  VOTEU.ALL UP1, P0 ;  /* 0x00000000003f7886 */ /* 0x000fe40000020000 */
[----:B------:R-:W-:Y:S01]  /*04f0*/  FMUL R14, R8, UR4 ;  /* 0x00000004080e7c20 */ /* 0x000fe20008400000 */
[----:B------:R-:W1:Y:S01]  /*0500*/  @!UP0 S2UR UR7, SR_CgaCtaId ;  /* 0x00000000000789c3 */ /* 0x000e620000008800 */
[----:B0-----:R-:W-:Y:S01]  /*0510*/  I2FP.F32.U32 R8, UR8 ;  /* 0x0000000800087c45 */ /* 0x001fe20008201000 */
[----:B------:R-:W-:Y:S01]  /*0520*/  ULDC UR4, c[0x0][0x150] ;  /* 0x0000540000047ab9 */ /* 0x000fe20000000800 */
[----:B------:R-:W-:Y:S01]  /*0530*/  IMAD.IADD R9, R2, 0x1, -R9 ;  /* 0x0000000102097824 */ /* 0x000fe200078e0a09 */
[----:B------:R-:W-:Y:S01]  /*0540*/  SHF.R.S32.HI R2, RZ, 0x1f, R7 ;  /* 0x0000001fff027819 */ /* 0x000fe20000011407 */
[----:B------:R-:W0:Y:S01]  /*0550*/  F2I.U32.TRUNC.NTZ R14, R14 ;  /* 0x0000000e000e7305 */ /* 0x000e22000020f000 */
[----:B------:R-:W-:Y:S01]  /*0560*/  FMUL R8, R8, UR4 ;  /* 0x0000000408087c20 */ /* 0x000fe20008400000 */
[----:B------:R-:W-:Y:S01]  /*0570*/  IMAD R4, R4, 0x4, R9 ;  /* 0x0000000404047824 */ /* 0x000fe200078e0209 */
[----:B------:R-:W-:Y:S01]  /*0580*/  LEA.HI R2, R2, R7, RZ, 0x2 ;  /* 0x0000000702027211 */ /* 0x000fe200078f10ff */
[----:B------:R-:W-:Y:S01]  /*0590*/  UMOV UR4, 0x20 ;  /* 0x0000002000047882 */ /* 0x000fe20000000000 */
[----:B------:R-:W-:Y:S01]  /*05a0*/  @!UP0 UMOV UR6, 0x400 ;  /* 0x0000040000068882 */ /* 0x000fe20000000000 */
[----:B------:R-:W-:Y:S01]  /*05b0*/  IMAD.SHL.U32 R9, R4, 0x4, RZ ;  /* 0x0000000404097824 */ /* 0x000fe200078e00ff */
[----:B------:R-:W-:Y:S01]  /*05c0*/  LOP3.LUT R2, R2, 0xfffffffc, RZ, 0xc0, !PT ;  /* 0xfffffffc02027812 */ /* 0x000fe200078ec0ff */
[----:B------:R-:W2:Y:S01]  /*05d0*/  F2I.U32.TRUNC.NTZ R8, R8 ;  /* 0x0000000800087305 */ /* 0x000ea2000020f000 */
[----:B------:R-:W-:-:S04]  /*05e0*/  @!UP0 UIADD3 UR4, -UR4, 0x100000, URZ ;  /* 0x0010000004048890 */ /* 0x000fc8000fffe13f */
[----:B------:R-:W-:Y:S02]  /*05f0*/  @!UP0 USHF.L.U32 UR5, UR4, 0xb, URZ ;  /* 0x0000000b04058899 */ /* 0x000fe4000800063f */
[----:B------:R-:W-:Y:S01]  /*0600*/  @!UP0 USHF.L.U32 UR4, UR4, 0x1, URZ ;  /* 0x0000000104048899 */ /* 0x000fe2000800063f */
[----:B------:R-:W-:Y:S01]  /*0610*/  LOP3.LUT R5, R4, 0xc, R9, 0x78, !PT ;  /* 0x0000000c04057812 */ /* 0x000fe200078e7809 */
[----:B------:R-:W-:Y:S02]  /*0620*/  IMAD.IADD R7, R7, 0x1, -R2 ;  /* 0x0000000107077824 */ /* 0x000fe400078e0a02 */
[----:B0-----:R-:W-:-:S03]  /*0630*/  IMAD.MOV R22, RZ, RZ, -R14 ;  /* 0x000000ffff167224 */ /* 0x001fc600078e0a0e */
[----:B------:R-:W-:Y:S01]  /*0640*/  ISETP.NE.AND P1, PT, R7, 0x3, PT ;  /* 0x000000030700780c */ /* 0x000fe20003f25270 */
[----:B-1----:R-:W-:Y:S01]  /*0650*/  @!UP0 ULEA UR6, UR7, UR6, 0x18 ;  /* 0x0000000607068291 */ /* 0x002fe2000f8ec03f */
[----:B-----5:R-:W-:Y:S02]  /*0660*/  IMAD R2, R13, R22, R10 ;  /* 0x000000160d027224 */ /* 0x020fe400078e020a */
[----:B------:R-:W-:Y:S01]  /*0670*/  ISETP.EQ.OR P1, PT, R7, RZ, !P1 ;  /* 0x000000ff0700720c */ /* 0x000fe20004f22670 */
[----:B------:R-:W-:Y:S01]  /*0680*/  VOTEU.ALL UP0, P0 ;  /* 0x00000000003f7886 */ /* 0x000fe20000000000 */
[----:B--2---:R-:W-:Y:S01]  /*0690*/  IMAD.MOV R9, RZ, RZ, -R8 ;  /* 0x000000ffff097224 */ /* 0x004fe200078e0a08 */
[----:B------:R-:W-:Y:S01]  /*06a0*/  ISETP.LT.U32.AND P0, PT, R5, 0x2, !P2 ;  /* 0x000000020500780c */ /* 0x000fe20005701070 */
[C---:B------:R-:W-:Y:S01]  /*06b0*/  VIADD R8, R3.reuse, 0xffffffff ;  /* 0xffffffff03087836 */ /* 0x040fe20000000000 */
[----:B------:R-:W-:Y:S01]  /*06c0*/  ISETP.NE.AND P3, PT, R2, R5, PT ;  /* 0x000000050200720c */ /* 0x000fe20003f65270 */
[----:B---3--:R-:W-:Y:S01]  /*06d0*/  IMAD R9, R12, R9, UR8 ;  /* 0x000000080c097e24 */ /* 0x008fe2000f8e0209 */
[----:B------:R-:W-:-:S02]  /*06e0*/  ISETP.EQ.AND P1, PT, R3, RZ, P1 ;  /* 0x000000ff0300720c */ /* 0x000fc40000f22270 */
[----:B------:R-:W-:Y:S01]  /*06f0*/  ISETP.GE.U32.AND P5, PT, R8, 0x2, PT ;  /* 0x000000020800780c */ /* 0x000fe20003fa6070 */
[----:B------:R-:W0:Y:S02]  /*0700*/  FENCE.VIEW.ASYNC.S ;  /* 0x00000000000073c6 */ /* 0x000e240000000000 */
[----:B0-----:R0:W1:Y:S01]  /*0710*/  @!UP0 SYNCS.EXCH.64 URZ, [UR6+0x60], UR4 ;  /* 0x00006004063f85b2 */ /* 0x0010620008000100 */
[----:B------:R-:W-:Y:S02]  /*0720*/  ISETP.EQ.OR P3, PT, R9, RZ, !P3 ;  /* 0x000000ff0900720c */ /* 0x000fe40005f62670 */
[----:B------:R-:W-:Y:S02]  /*0730*/  SEL R4, RZ, 0x1, !P1 ;  /* 0x00000001ff047807 */ /* 0x000fe40004800000 */
[----:B------:R-:W-:Y:S02]  /*0740*/  ISETP.NE.AND P2, PT, R3, RZ, PT ;  /* 0x000000ff0300720c */ /* 0x000fe40003f45270 */
[----:B------:R-:W-:-:S02]  /*0750*/  PLOP3.LUT P0, PT, P0, P3, PT, 0x80, 0x0 ;  /* 0x000000000000781c */ /* 0x000fc40000707070 */
[----:B------:R-:W-:Y:S01]  /*0760*/  SEL R4, R4, 0x2, P5 ;  /* 0x0000000204047807 */ /* 0x000fe20002800000 */
[----:B------:R0:W2:Y:S01]  /*0770*/  @!UP1 SYNCS.EXCH.64 URZ, [UR6+0x68], UR4 ;  /* 0x00006804063f95b2 */ /* 0x0000a20008000100 */
[----:B------:R-:W-:Y:S01]  /*0780*/  NOP ;  /* 0x0000000000007918 */ /* 0x000fe20000000000 */
[----:B------:R-:W-:Y:S08]  /*0790*/  @!P4 BRA `(.L_x_3) ;  /* 0x000000000008c947 */ /* 0x000ff00003800000 */
[----:B-12-4-:R-:W-:Y:S01]  /*07a0*/  UCGABAR_ARV ;  /* 0x00000000000079c7 */ /* 0x016fe20008000000 */
[----:B------:R-:W-:Y:S05]  /*07b0*/  BRA `(.L_x_4) ;  /* 0x0000000000047947 */ /* 0x000fea0003800000 */
.L_x_3:
[----:B-12-4-:R-:W-:Y:S01]  /*07c0*/  NOP ;  /* 0x0000000000007918 */ /* 0x016fe20000000000 */
.L_x_4:
[----:B------:R-:W1:Y:S01]  /*07d0*/  LDC R2, c[0x0][0x75c] ;  /* 0x0001d700ff027b82 */ /* 0x000e620000000800 */
[----:B------:R-:W-:Y:S01]  /*07e0*/  IMAD.MOV.U32 R3, RZ, RZ, RZ ;  /* 0x000000ffff037224 */ /* 0x000fe200078e00ff */
[----:B-1----:R-:W-:Y:S01]  /*07f0*/  ISETP.NE.AND P3, PT, R2, 0x1, PT ;  /* 0x000000010200780c */ /* 0x002fe20003f65270 */
[----:B------:R-:W-:-:S12]  /*0800*/  IMAD.U32 R2, RZ, RZ, UR8 ;  /* 0x00000008ff027e24 */ /* 0x000fd8000f8e00ff */
[----:B------:R-:W1:Y:S01]  /*0810*/  @P3 LDC R17, c[0x0][0x10] ;  /* 0x00000400ff113b82 */ /* 0x000e620000000800 */
[----:B------:R-:W-:Y:S02]  /*0820*/  @P3 IMAD.MOV.U32 R11, RZ, RZ, RZ ;  /* 0x000000ffff0b3224 */ /* 0x000fe400078e00ff */
[----:B------:R-:W-:-:S05]  /*0830*/  @P3 IMAD.MOV.U32 R19, RZ, RZ, RZ ;  /* 0x000000ffff133224 */ /* 0x000fca00078e00ff */
[----:B------:R-:W2:Y:S01]  /*0840*/  @!P3 LDC R15, c[0x0][0xc] ;  /* 0x00000300ff0fbb82 */ /* 0x000ea20000000800 */
[----:B-1----:R-:W-:-:S04]  /*0850*/  @P3 IMAD.WIDE.U32 R16, R17, UR8, R10 ;  /* 0x0000000811103c25 */ /* 0x002fc8000f8e000a */
[----:B--2---:R-:W-:-:S04]  /*0860*/  @!P3 IMAD.WIDE.U32 R14, R10, R15, R2 ;  /* 0x0000000f0a0eb225 */ /* 0x004fc800078e0002 */
[----:B------:R-:W-:Y:S02]  /*0870*/  @P3 IMAD.MOV.U32 R2, RZ, RZ, R16 ;  /* 0x000000ffff023224 */ /* 0x000fe400078e0010 */
[----:B------:R-:W-:Y:S02]  /*0880*/  @P3 IMAD.IADD R3, R17, 0x1, R19 ;  /* 0x0000000111033824 */ /* 0x000fe400078e0213 */
[----:B------:R-:W-:Y:S02]  /*0890*/  @!P3 IMAD.MOV.U32 R2, RZ, RZ, R14 ;  /* 0x000000ffff02b224 */ /* 0x000fe400078e000e */
[----:B------:R-:W-:Y:S01]  /*08a0*/  @!P3 IMAD.MOV.U32 R3, RZ, RZ, R15 ;  /* 0x000000ffff03b224 */ /* 0x000fe200078e000f */
[----:B------:R-:W-:Y:S06]  /*08b0*/  @!P4 BRA `(.L_x_5) ;  /* 0x00000000000cc947 */ /* 0x000fec0003800000 */
[----:B------:R-:W-:Y:S01]  /*08c0*/  UCGABAR_WAIT ;  /* 0x0000000000007dc7 */ /* 0x000fe20008000000 */
[----:B------:R-:W-:Y:S01]  /*08d0*/  CCTL.IVALL ;  /* 0x00000000ff00798f */ /* 0x000fe20002000000 */
[----:B------:R-:W-:Y:S05]  /*08e0*/  BRA `(.L_x_6) ;  /* 0x0000000000047947 */ /* 0x000fea0003800000 */
.L_x_5:
[----:B------:R-:W-:Y:S06]  /*08f0*/  BAR.SYNC.DEFER_BLOCKING 0x0 ;  /* 0x0000000000007b1d */ /* 0x000fec0000010000 */
.L_x_6:
[----:B------:R-:W-:Y:S05]  /*0900*/  @!P2 BRA `(.L_x_7) ;  /* 0x000000ac005ca947 */ /* 0x000fea0003800000 */
[----:B------:R-:W-:-:S13]  /*0910*/  ISETP.GT.U32.AND P1, PT, R8, 0x1, PT ;  /* 0x000000010800780c */ /* 0x000fda0003f24070 */
[----:B0-----:R-:W-:Y:S05]  /*0920*/  @P1 EXIT ;  /* 0x000000000000194d */ /* 0x001fea0003800000 */
[----:B------:R-:W-:Y:S01]  /*0930*/  ULDC.64 UR4, c[0x0][0x750] ;  /* 0x0001d40000047ab9 */ /* 0x000fe20000000a00 */
[----:B------:R-:W-:Y:S01]  /*0940*/  PRMT R14, RZ, 0x7610, R14 ;  /* 0x00007610ff0e7816 */ /* 0x000fe2000000000e */
[----:B------:R-:W-:Y:S01]  /*0950*/  IMAD.MOV.U32 R12, RZ, RZ, -0x1 ;  /* 0xffffffffff0c7424 */ /* 0x000fe200078e00ff */
[----:B------:R-:W-:Y:S01]  /*0960*/  ISETP.GE.U32.AND P1, PT, R2, UR4, PT ;  /* 0x0000000402007c0c */ /* 0x000fe2000bf26070 */
[----:B------:R-:W-:Y:S02]  /*0970*/  IMAD.MOV.U32 R8, RZ, RZ, -0x1 ;  /* 0xffffffffff087424 */ /* 0x000fe400078e00ff */
[----:B------:R-:W-:Y:S01]  /*0980*/  IMAD.MOV.U32 R7, RZ, RZ, -0x1 ;  /* 0xffffffffff077424 */ /* 0x000fe200078e00ff */
[----:B------:R-:W-:-:S13]  /*0990*/  ISETP.GE.U32.AND.EX P1, PT, R3, UR5, PT, P1 ;  /* 0x0000000503007c0c */ /* 0x000fda000bf26110 */
[----:B------:R-:W-:Y:S05]  /*09a0*/  @P1 BRA `(.L_x_8) ;  /* 0x0000000400281947 */ /* 0x000fea0003800000 */
[----:B------:R-:W0:Y:S01]  /*09b0*/  LDC.64 R24, c[0x0][0x728] ;  /* 0x0001ca00ff187b82 */ /* 0x000e220000000a00 */
[----:B------:R-:W-:Y:S02]  /*09c0*/  IMAD.MOV.U32 R14, RZ, RZ, R2 ;  /* 0x000000ffff0e7224 */ /* 0x000fe400078e0002 */
[----:B------:R-:W-:-:S05]  /*09d0*/  IMAD.MOV.U32 R15, RZ, RZ, R3 ;  /* 0x000000ffff0f7224 */ /* 0x000fca00078e0003 */
[----:B------:R-:W1:Y:S08]  /*09e0*/  LDC R8, c[0x0][0x730] ;  /* 0x0001cc00ff087b82 */ /* 0x000e700000000800 */
[----:B------:R-:W2:Y:S01]  /*09f0*/  LDC.64 R26, c[0x0][0x720] ;  /* 0x0001c800ff1a7b82 */ /* 0x000ea20000000a00 */
[----:B0-----:R-:W-:-:S04]  /*0a00*/  ISETP.NE.U32.AND P1, PT, R24, RZ, PT ;  /* 0x000000ff1800720c */ /* 0x001fc80003f25070 */
[----:B------:R-:W-:-:S13]  /*0a10*/  ISETP.NE.AND.EX P1, PT, R25, RZ, PT, P1 ;  /* 0x000000ff1900720c */ /* 0x000fda0003f25310 */
[----:B-12---:R-:W-:Y:S05]  /*0a20*/  @!P1 BRA `(.L_x_9) ;  /* 0x0000000000289947 */ /* 0x006fea0003800000 */
[----:B------:R-:W0:Y:S02]  /*0a30*/  LDC R7, c[0x0][0x734] ;  /* 0x0001cd00ff077b82 */ /* 0x000e240000000800 */
[----:B0-----:R-:W-:-:S05]  /*0a40*/  IADD3 R7, P1, R2, R7, RZ ;  /* 0x0000000702077210 */ /* 0x001fca0007f3e0ff */
[----:B------:R-:W-:-:S04]  /*0a50*/  IMAD.X R21, RZ, RZ, R3, P1 ;  /* 0x000000ffff157224 */ /* 0x000fc800008e0603 */
[----:B------:R-:W-:-:S04]  /*0a60*/  IMAD.WIDE.U32 R14, R21, R24, RZ ;  /* 0x00000018150e7225 */ /* 0x000fc800078e00ff */
[----:B------:R-:W-:-:S04]  /*0a70*/  IMAD.WIDE.U32 R16, P1, R7, R25, R14 ;  /* 0x0000001907107225 */ /* 0x000fc8000782000e */
[----:B------:R-:W-:-:S04]  /*0a80*/  IMAD.WIDE.U32 R14, R7, R24, RZ ;  /* 0x00000018070e7225 */ /* 0x000fc800078e00ff */
[----:B------:R-:W-:Y:S01]  /*0a90*/  IMAD.X R19, RZ, RZ, RZ, P1 ;  /* 0x000000ffff137224 */ /* 0x000fe200008e06ff */
[----:B------:R-:W-:Y:S01]  /*0aa0*/  IADD3 RZ, P1, R15, R16, RZ ;  /* 0x000000100fff7210 */ /* 0x000fe20007f3e0ff */
[----:B------:R-:W-:-:S04]  /*0ab0*/  IMAD.MOV.U32 R18, RZ, RZ, R17 ;  /* 0x000000ffff127224 */ /* 0x000fc800078e0011 */
[----:B------:R-:W-:-:S08]  /*0ac0*/  IMAD.WIDE.U32.X R14, R21, R25, R18, P1 ;  /* 0x00000019150e7225 */ /* 0x000fd000008e0412 */
.L_x_9:
[----:B------:R-:W0:Y:S01]  /*0ad0*/  LDC.64 R24, c[0x0][0x740] ;  /* 0x0001d000ff187b82 */ /* 0x000e220000000a00 */
[--C-:B------:R-:W-:Y:S01]  /*0ae0*/  SHF.R.U64 R28, R14, R8, R15.reuse ;  /* 0x000000080e1c7219 */ /* 0x100fe2000000120f */
[----:B------:R-:W-:Y:S01]  /*0af0*/  IMAD R30, R13, R22, R10 ;  /* 0x000000160d1e7224 */ /* 0x000fe200078e020a */
[----:B------:R-:W-:Y:S02]  /*0b00*/  SHF.R.U32.HI R7, RZ, R8, R15 ;  /* 0x00000008ff077219 */ /* 0x000fe4000001160f */
[----:B------:R-:W-:-:S03]  /*0b10*/  IADD3 R11, P1, RZ, -R28, RZ ;  /* 0x8000001cff0b7210 */ /* 0x000fc60007f3e0ff */
[----:B------:R-:W1:Y:S02]  /*0b20*/  LDC R12, c[0x0][0x718] ;  /* 0x0001c600ff0c7b82 */ /* 0x000e640000000800 */
[----:B------:R-:W-:Y:S02]  /*0b30*/  IMAD.X R7, RZ, RZ, ~R7, P1 ;  /* 0x000000ffff077224 */ /* 0x000fe400008e0e07 */
[----:B------:R-:W-:-:S04]  /*0b40*/  IMAD.WIDE.U32 R14, R11, R26, R2 ;  /* 0x0000001a0b0e7225 */ /* 0x000fc800078e0002 */
[----:B------:R-:W2:Y:S01]  /*0b50*/  LDC R18, c[0x0][0x708] ;  /* 0x0001c200ff127b82 */ /* 0x000ea20000000800 */
[----:B------:R-:W-:-:S04]  /*0b60*/  IMAD R8, R7, R26, RZ ;  /* 0x0000001a07087224 */ /* 0x000fc800078e02ff */
[----:B------:R-:W-:-:S03]  /*0b70*/  IMAD R7, R11, R27, R8 ;  /* 0x0000001b0b077224 */ /* 0x000fc600078e0208 */
[----:B------:R-:W3:Y:S01]  /*0b80*/  LDC R19, c[0x0][0x758] ;  /* 0x0001d600ff137b82 */ /* 0x000ee20000000800 */
[----:B------:R-:W-:Y:S01]  /*0b90*/  IMAD.IADD R7, R15, 0x1, R7 ;  /* 0x000000010f077824 */ /* 0x000fe200078e0207 */
[----:B0-----:R-:W-:-:S04]  /*0ba0*/  ISETP.NE.U32.AND P1, PT, R24, RZ, PT ;  /* 0x000000ff1800720c */ /* 0x001fc80003f25070 */
[----:B------:R-:W-:Y:S02]  /*0bb0*/  ISETP.NE.AND.EX P1, PT, R25, RZ, PT, P1 ;  /* 0x000000ff1900720c */ /* 0x000fe40003f25310 */
[----:B------:R-:W0:Y:S01]  /*0bc0*/  LDC R20, c[0x0][0x700] ;  /* 0x0001c000ff147b82 */ /* 0x000e220000000800 */
[-CC-:B-1----:R-:W-:Y:S02]  /*0bd0*/  SHF.R.U64 R16, R14, R12.reuse, R7.reuse ;  /* 0x0000000c0e107219 */ /* 0x182fe40000001207 */
[----:B------:R-:W-:Y:S01]  /*0be0*/  SHF.R.U32.HI R7, RZ, R12, R7 ;  /* 0x0000000cff077219 */ /* 0x000fe20000011607 */
[----:B------:R-:W-:-:S04]  /*0bf0*/  IMAD.MOV.U32 R12, RZ, RZ, -0x1 ;  /* 0xffffffffff0c7424 */ /* 0x000fc800078e00ff */
[----:B------:R-:W1:Y:S01]  /*0c00*/  LDC R21, c[0x0][0x748] ;  /* 0x0001d200ff157b82 */ /* 0x000e620000000800 */
[-CC-:B--2---:R-:W-:Y:S02]  /*0c10*/  SHF.R.U64 R27, R16, R18.reuse, R7.reuse ;  /* 0x00000012101b7219 */ /* 0x184fe40000001207 */
[----:B------:R-:W-:Y:S01]  /*0c20*/  SHF.R.U32.HI R8, RZ, R18, R7 ;  /* 0x00000012ff087219 */ /* 0x000fe20000011607 */
[----:B------:R-:W-:-:S04]  /*0c30*/  IMAD.MOV.U32 R18, RZ, RZ, 0x1 ;  /* 0x00000001ff127424 */ /* 0x000fc800078e00ff */
[----:B------:R-:W2:Y:S01]  /*0c40*/  LDC R23, c[0x0][0x738] ;  /* 0x0001ce00ff177b82 */ /* 0x000ea20000000800 */
[-CC-:B---3--:R-:W-:Y:S02]  /*0c50*/  SHF.R.U64 R22, R27, R19.reuse, R8.reuse ;  /* 0x000000131b167219 */ /* 0x188fe40000001208 */
[-C--:B------:R-:W-:Y:S02]  /*0c60*/  SHF.L.U32 R7, R12, R19.reuse, RZ ;  /* 0x000000130c077219 */ /* 0x080fe400000006ff */
[----:B------:R-:W-:Y:S01]  /*0c70*/  SHF.R.U32.HI R11, RZ, R19, R8 ;  /* 0x00000013ff0b7219 */ /* 0x000fe20000011608 */
[----:B------:R-:W-:Y:S01]  /*0c80*/  IMAD.MOV.U32 R10, RZ, RZ, R22 ;  /* 0x000000ffff0a7224 */ /* 0x000fe200078e0016 */
[----:B------:R-:W-:Y:S01]  /*0c90*/  LOP3.LUT R8, RZ, R7, RZ, 0x33, !PT ;  /* 0x00000007ff087212 */ /* 0x000fe200078e33ff */
[----:B------:R-:W3:Y:S01]  /*0ca0*/  LDC R26, c[0x0][0x710] ;  /* 0x0001c400ff1a7b82 */ /* 0x000ee20000000800 */
[----:B------:R-:W-:Y:S05]  /*0cb0*/  @!P1 BRA `(.L_x_10) ;  /* 0x0000000000289947 */ /* 0x000fea0003800000 */
[----:B------:R-:W4:Y:S02]  /*0cc0*/  LDC R7, c[0x0][0x74c] ;  /* 0x0001d300ff077b82 */ /* 0x000f240000000800 */
[----:B----4-:R-:W-:-:S05]  /*0cd0*/  IADD3 R7, P1, R22, R7, RZ ;  /* 0x0000000716077210 */ /* 0x010fca0007f3e0ff */
        /* <DEDUP_REMOVED lines=8> */
.L_x_10:
[----:B-1----:R-:W-:Y:S01]  /*0d60*/  SHF.R.U64 R10, R10, R21, R11 ;  /* 0x000000150a0a7219 */ /* 0x002fe2000000120b */
[----:B0-----:R-:W-:Y:S01]  /*0d70*/  VIADD R11, R20, 0xffffffff ;  /* 0xffffffff140b7836 */ /* 0x001fe20000000000 */
[----:B------:R-:W-:Y:S01]  /*0d80*/  SHF.L.U32 R7, R18, R19, RZ ;  /* 0x0000001312077219 */ /* 0x000fe200000006ff */
[----:B------:R-:W-:Y:S01]  /*0d90*/  IMAD.MOV.U32 R14, RZ, RZ, 0x1 ;  /* 0x00000001ff0e7424 */ /* 0x000fe200078e00ff */
[----:B------:R-:W-:Y:S01]  /*0da0*/  LOP3.LUT R8, R27, R8, RZ, 0xc0, !PT ;  /* 0x000000081b087212 */ /* 0x000fe200078ec0ff */
[----:B------:R-:W-:Y:S01]  /*0db0*/  IMAD.MOV R12, RZ, RZ, -R10 ;  /* 0x000000ffff0c7224 */ /* 0x000fe200078e0a0a */
[----:B------:R-:W-:Y:S02]  /*0dc0*/  SEL R9, R9, R30, !P3 ;  /* 0x0000001e09097207 */ /* 0x000fe40005800000 */
[----:B------:R-:W-:Y:S01]  /*0dd0*/  LOP3.LUT R11, R16, R11, RZ, 0xc0, !PT ;  /* 0x0000000b100b7212 */ /* 0x000fe200078ec0ff */
[----:B------:R-:W-:Y:S02]  /*0de0*/  IMAD R8, R7, R10, R8 ;  /* 0x0000000a07087224 */ /* 0x000fe400078e0208 */
[----:B--2---:R-:W-:-:S02]  /*0df0*/  IMAD R7, R12, R23, R22 ;  /* 0x000000170c077224 */ /* 0x004fc400078e0216 */
[----:B---3--:R-:W-:Y:S02]  /*0e00*/  IMAD R9, R8, R26, R9 ;  /* 0x0000001a08097224 */ /* 0x008fe400078e0209 */
[----:B------:R-:W-:Y:S02]  /*0e10*/  IMAD R12, R7, R20, R11 ;  /* 0x00000014070c7224 */ /* 0x000fe400078e020b */
[----:B------:R-:W-:-:S03]  /*0e20*/  IMAD.MOV.U32 R7, RZ, RZ, R28 ;  /* 0x000000ffff077224 */ /* 0x000fc600078e001c */
[----:B------:R-:W-:Y:S02]  /*0e30*/  SEL R8, R12, R9, !P3 ;  /* 0x000000090c087207 */ /* 0x000fe40005800000 */
[----:B------:R-:W-:-:S07]  /*0e40*/  SEL R12, R9, R12, !P3 ;  /* 0x0000000c090c7207 */ /* 0x000fce0005800000 */
.L_x_8:
[----:B------:R-:W-:-:S08]  /*0e50*/  NOP ;  /* 0x0000000000007918 */ /* 0x000fd00000000000 */
[----:B------:R-:W0:Y:S02]  /*0e60*/  USETMAXREG.TRY_ALLOC.CTAPOOL UP0, 0xe8 ;  /* 0x000000e8000079c8 */ /* 0x000e240008000600 */
[----:B0-----:R-:W-:-:S13]  /*0e70*/  PLOP3.LUT P1, PT, PT, PT, UP0, 0x80, 0x0 ;  /* 0x000000000000781c */ /* 0x001fda0003f2f008 */
[----:B------:R-:W-:Y:S05]  /*0e80*/  @!P1 BRA `(.L_x_8) ;  /* 0xfffffffc00f09947 */ /* 0x000fea000383ffff */
[----:B------:R-:W-:Y:S01]  /*0e90*/  ULDC.64 UR4, c[0x0][0x698] ;  /* 0x0001a60000047ab9 */ /* 0x000fe20000000a00 */
[----:B------:R-:W-:Y:S01]  /*0ea0*/  ULDC.64 UR14, c[0x0][0x208] ;  /* 0x00008200000e7ab9 */ /* 0x000fe20000000a00 */
[----:B------:R-:W-:-:S04]  /*0eb0*/  ISETP.NE.U32.AND P1, PT, RZ, UR4, PT ;  /* 0x00000004ff007c0c */ /* 0x000fc8000bf25070 */
[----:B------:R-:W-:-:S13]  /*0ec0*/  ISETP.NE.AND.EX P1, PT, RZ, UR5, PT, P1 ;  /* 0x00000005ff007c0c */ /* 0x000fda000bf25310 */
[----:B------:R-:W-:Y:S05]  /*0ed0*/  @!P1 BRA `(.L_x_11) ;  /* 0x00000000001c9947 */ /* 0x000fea0003800000 */
[----:B------:R-:W0:Y:S02]  /*0ee0*/  LDC.64 R10, c[0x0][0x698] ;  /* 0x0001a600ff0a7b82 */ /* 0x000e240000000a00 */
[----:B0-----:R-:W2:Y:S02]  /*0ef0*/  LDG.E.64 R10, desc[UR14][R10.64] ;  /* 0x0000000e0a0a7981 */ /* 0x001ea4000c1e1b00 */
[----:B--2---:R-:W-:-:S04]  /*0f00*/  ISETP.NE.U32.AND P1, PT, R10, RZ, PT ;  /* 0x000000ff0a00720c */ /* 0x004fc80003f25070 */
[----:B------:R-:W-:-:S13]  /*0f10*/  ISETP.NE.AND.EX P1, PT, R11, RZ, PT, P1 ;  /* 0x000000ff0b00720c */ /* 0x000fda0003f25310 */
[----:B------:R-:W-:Y:S05]  /*0f20*/  @!P1 BRA `(.L_x_11) ;  /* 0x0000000000089947 */ /* 0x000fea0003800000 */
[----:B------:R0:W5:Y:S01]  /*0f30*/  LD.E R9, desc[UR14][R10.64] ;  /* 0x0000000e0a097980 */ /* 0x000162000c101900 */
[----:B------:R-:W-:Y:S05]  /*0f40*/  BRA `(.L_x_12) ;  /* 0x0000000000207947 */ /* 0x000fea0003800000 */
.L_x_11:
[----:B------:R-:W-:Y:S02]  /*0f50*/  ULDC.64 UR4, c[0x0][0x688] ;  /* 0x0001a20000047ab9 */ /* 0x000fe40000000a00 */
[----:B------:R-:W-:-:S04]  /*0f60*/  ISETP.NE.U32.AND P1, PT, RZ, UR4, PT ;  /* 0x00000004ff007c0c */ /* 0x000fc8000bf25070 */
[----:B------:R-:W-:-:S13]  /*0f70*/  ISETP.NE.AND.EX P1, PT, RZ, UR5, PT, P1 ;  /* 0x00000005ff007c0c */ /* 0x000fda000bf25310 */
[----:B------:R-:W-:Y:S05]  /*0f80*/  @!P1 BRA `(.L_x_13) ;  /* 0x00000000000c9947 */ /* 0x000fea0003800000 */
[----:B------:R-:W0:Y:S02]  /*0f90*/  LDC.64 R10, c[0x0][0x688] ;  /* 0x0001a200ff0a7b82 */ /* 0x000e240000000a00 */
[----:B0-----:R1:W5:Y:S01]  /*0fa0*/  LDG.E R9, desc[UR14][R10.64] ;  /* 0x0000000e0a097981 */ /* 0x001362000c1e1900 */
[----:B------:R-:W-:Y:S05]  /*0fb0*/  BRA `(.L_x_12) ;  /* 0x0000000000047947 */ /* 0x000fea0003800000 */
.L_x_13:
[----:B------:R-:W2:Y:S02]  /*0fc0*/  LDC R9, c[0x0][0x680] ;  /* 0x0001a000ff097b82 */ /* 0x000ea40000000800 */
.L_x_12:
[----:B------:R-:W-:Y:S02]  /*0fd0*/  ULDC.64 UR4, c[0x0][0x6a0] ;  /* 0x0001a80000047ab9 */ /* 0x000fe40000000a00 */
[----:B------:R-:W-:-:S04]  /*0fe0*/  ISETP.NE.U32.AND P1, PT, RZ, UR4, PT ;  /* 0x00000004ff007c0c */ /* 0x000fc8000bf25070 */
[----:B------:R-:W-:-:S13]  /*0ff0*/  ISETP.NE.AND.EX P1, PT, RZ, UR5, PT, P1 ;  /* 0x00000005ff007c0c */ /* 0x000fda000bf25310 */
[----:B------:R-:W-:Y:S05]  /*1000*/  @!P1 BRA `(.L_x_14) ;  /* 0x00000000001c9947 */ /* 0x000fea0003800000 */
[----:B01----:R-:W0:Y:S02]  /*1010*/  LDC.64 R10, c[0x0][0x6a0] ;  /* 0x0001a800ff0a7b82 */ /* 0x003e240000000a00 */
[----:B0-----:R-:W3:Y:S02]  /*1020*/  LDG.E.64 R10, desc[UR14][R10.64] ;  /* 0x0000000e0a0a7981 */ /* 0x001ee4000c1e1b00 */
[----:B---3--:R-:W-:-:S04]  /*1030*/  ISETP.NE.U32.AND P1, PT, R10, RZ, PT ;  /* 0x000000ff0a00720c */ /* 0x008fc80003f25070 */
[----:B------:R-:W-:-:S13]  /*1040*/  ISETP.NE.AND.EX P1, PT, R11, RZ, PT, P1 ;  /* 0x000000ff0b00720c */ /* 0x000fda0003f25310 */
[----:B------:R-:W-:Y:S05]  /*1050*/  @!P1 BRA `(.L_x_14) ;  /* 0x0000000000089947 */ /* 0x000fea0003800000 */
[----:B------:R0:W5:Y:S01]  /*1060*/  LD.E R11, desc[UR14][R10.64] ;  /* 0x0000000e0a0b7980 */ /* 0x000162000c101900 */
[----:B------:R-:W-:Y:S05]  /*1070*/  BRA `(.L_x_15) ;  /* 0x0000000000207947 */ /* 0x000fea0003800000 */
.L_x_14:
[----:B------:R-:W-:Y:S02]  /*1080*/  ULDC.64 UR4, c[0x0][0x690] ;  /* 0x0001a40000047ab9 */ /* 0x000fe40000000a00 */
[----:B------:R-:W-:-:S04]  /*1090*/  ISETP.NE.U32.AND P1, PT, RZ, UR4, PT ;  /* 0x00000004ff007c0c */ /* 0x000fc8000bf25070 */
[----:B------:R-:W-:-:S13]  /*10a0*/  ISETP.NE.AND.EX P1, PT, RZ, UR5, PT, P1 ;  /* 0x00000005ff007c0c */ /* 0x000fda000bf25310 */
[----:B------:R-:W-:Y:S05]  /*10b0*/  @!P1 BRA `(.L_x_16) ;  /* 0x00000000000c9947 */ /* 0x000fea0003800000 */
[----:B01----:R-:W0:Y:S02]  /*10c0*/  LDC.64 R10, c[0x0][0x690] ;  /* 0x0001a400ff0a7b82 */ /* 0x003e240000000a00 */
[----:B0-----:R1:W5:Y:S01]  /*10d0*/  LDG.E R11, desc[UR14][R10.64] ;  /* 0x0000000e0a0b7981 */ /* 0x001362000c1e1900 */
[----:B------:R-:W-:Y:S05]  /*10e0*/  BRA `(.L_x_15) ;  /* 0x0000000000047947 */ /* 0x000fea0003800000 */
.L_x_16:
[----:B01----:R-:W3:Y:S02]  /*10f0*/  LDC R11, c[0x0][0x684] ;  /* 0x0001a100ff0b7b82 */ /* 0x003ee40000000800 */
.L_x_15:
[----:B------:R-:W-:-:S13]  /*1100*/  LOP3.LUT P1, RZ, R14, 0xff, RZ, 0xc0, !PT ;  /* 0x000000ff0eff7812 */ /* 0x000fda000782c0ff */
[----:B------:R-:W-:Y:S05]  /*1110*/  @!P1 EXIT ;  /* 0x000000000000994d */ /* 0x000fea0003800000 */
[----:B------:R-:W-:Y:S01]  /*1120*/  ULDC UR4, c[0x0][0x28c] ;  /* 0x0000a30000047ab9 */ /* 0x000fe20000000800 */
[----:B------:R-:W-:Y:S01]  /*1130*/  LOP3.LUT R158, R4, 0x1, RZ, 0xfc, !PT ;  /* 0x00000001049e7812 */ /* 0x000fe200078efcff */
[----:B------:R-:W-:-:S04]  /*1140*/  UIADD3 UR4, UR4, 0x7f, URZ ;  /* 0x0000007f04047890 */ /* 0x000fc8000fffe03f */
[----:B------:R-:W-:-:S04]  /*1150*/  USHF.R.S32.HI UR5, URZ, 0x1f, UR4 ;  /* 0x0000001f3f057899 */ /* 0x000fc80008011404 */
[----:B------:R-:W-:-:S03]  /*1160*/  ULEA.HI UR5, UR5, UR4, URZ, 0x7 ;  /* 0x0000000405057291 */ /* 0x000fc6000f8f383f */
[----:B------:R-:W-:Y:S01]  /*1170*/  UMOV UR4, URZ ;  /* 0x0000003f00047c82 */ /* 0x000fe20008000000 */
[----:B------:R-:W-:-:S03]  /*1180*/  USHF.R.S32.HI UR6, URZ, 0x7, UR5 ;  /* 0x000000073f067899 */ /* 0x000fc60008011405 */
[----:B------:R-:W-:-:S09]  /*1190*/  UMOV UR5, URZ ;  /* 0x0000003f00057c82 */ /* 0x000fd20008000000 */
.L_x_281:
[----:B01----:R-:W-:Y:S02]  /*11a0*/  LOP3.LUT R10, R0, 0x80, RZ, 0xc0, !PT ;  /* 0x00000080000a7812 */ /* 0x003fe400078ec0ff */
[----:B------:R-:W-:Y:S02]  /*11b0*/  CS2R R24, SRZ ;  /* 0x0000000000187805 */ /* 0x000fe4000001ff00 */
[----:B------:R-:W-:Y:S02]  /*11c0*/  CS2R R26, SRZ ;  /* 0x00000000001a7805 */ /* 0x000fe4000001ff00 */
[----:B------:R-:W-:Y:S02]  /*11d0*/  CS2R R28, SRZ ;  /* 0x00000000001c7805 */ /* 0x000fe4000001ff00 */
[----:B---3--:R-:W-:Y:S02]  /*11e0*/  SHF.R.U32.HI R13, RZ, 0x7, R10 ;  /* 0x00000007ff0d7819 */ /* 0x008fe4000001160a */
[----:B------:R-:W-:-:S02]  /*11f0*/  CS2R R30, SRZ ;  /* 0x00000000001e7805 */ /* 0x000fc4000001ff00 */
[----:B------:R-:W-:Y:S02]  /*1200*/  VIMNMX R10, RZ, UR6, PT ;  /* 0x00000006ff0a7c48 */ /* 0x000fe4000bfe0100 */
[----:B--2---:R-:W-:Y:S02]  /*1210*/  CS2R R32, SRZ ;  /* 0x0000000000207805 */ /* 0x004fe4000001ff00 */
[----:B------:R-:W-:Y:S02]  /*1220*/  CS2R R34, SRZ ;  /* 0x0000000000227805 */ /* 0x000fe4000001ff00 */
[----:B------:R-:W-:Y:S01]  /*1230*/  CS2R R36, SRZ ;  /* 0x0000000000247805 */ /* 0x000fe2000001ff00 */
[----:B------:R-:W0:Y:S01]  /*1240*/  SHFL.IDX PT, R13, R13, RZ, 0x1f ;  /* 0x00001fff0d0d7589 */ /* 0x000e2200000e0000 */
[----:B------:R-:W-:Y:S02]  /*1250*/  IADD3 R10, -R10, UR6, RZ ;  /* 0x000000060a0a7c10 */ /* 0x000fe4000fffe1ff */
[----:B------:R-:W-:-:S02]  /*1260*/  CS2R R38, SRZ ;  /* 0x0000000000267805 */ /* 0x000fc4000001ff00 */
[----:B------:R-:W-:Y:S02]  /*1270*/  CS2R R40, SRZ ;  /* 0x0000000000287805 */ /* 0x000fe4000001ff00 */
[----:B------:R-:W-:Y:S02]  /*1280*/  CS2R R42, SRZ ;  /* 0x00000000002a7805 */ /* 0x000fe4000001ff00 */
[----:B------:R-:W-:Y:S02]  /*1290*/  ISETP.GE.AND P1, PT, R10, 0x1, PT ;  /* 0x000000010a00780c */ /* 0x000fe40003f26270 */
[----:B------:R-:W-:Y:S02]  /*12a0*/  CS2R R44, SRZ ;  /* 0x00000000002c7805 */ /* 0x000fe4000001ff00 */
[----:B------:R-:W-:Y:S02]  /*12b0*/  CS2R R46, SRZ ;  /* 0x00000000002e7805 */ /* 0x000fe4000001ff00 */
[----:B------:R-:W-:-:S02]  /*12c0*/  CS2R R48, SRZ ;  /* 0x0000000000307805 */ /* 0x000fc4000001ff00 */
[----:B------:R-:W-:Y:S02]  /*12d0*/  CS2R R50, SRZ ;  /* 0x0000000000327805 */ /* 0x000fe4000001ff00 */
[----:B------:R-:W-:Y:S02]  /*12e0*/  CS2R R52, SRZ ;  /* 0x0000000000347805 */ /* 0x000fe4000001ff00 */
[----:B------:R-:W-:Y:S02]  /*12f0*/  CS2R R54, SRZ ;  /* 0x0000000000367805 */ /* 0x000fe4000001ff00 */
        /* <DEDUP_REMOVED lines=12> */
[----:B0-----:R-:W-:Y:S02]  /*13c0*/  R2UR UR7, R13 ;  /* 0x000000000d0772ca */ /* 0x001fe400000e0000 */
        /* <DEDUP_REMOVED lines=35> */
[----:B----4-:R-:W-:Y:S01]  /*1600*/  CS2R R150, SRZ ;  /* 0x0000000000967805 */ /* 0x010fe2000001ff00 */
[----:B-----5:R-:W-:Y:S06]  /*1610*/  @!P1 BRA `(.L_x_17) ;  /* 0x00000004003c9947 */ /* 0x020fec0003800000 */
[----:B------:R-:W0:Y:S01]  /*1620*/  S2UR UR10, SR_CgaCtaId ;  /* 0x00000000000a79c3 */ /* 0x000e220000008800 */
[----:B------:R-:W-:Y:S01]  /*1630*/  ULEA.HI UR8, UR7, UR7, URZ, 0x1 ;  /* 0x0000000707087291 */ /* 0x000fe2000f8f083f */
[----:B------:R-:W-:Y:S01]  /*1640*/  IMAD.U32 R18, RZ, RZ, UR4 ;  /* 0x00000004ff127e24 */ /* 0x000fe2000f8e00ff */
[----:B------:R-:W-:Y:S01]  /*1650*/  UMOV UR9, 0x400 ;  /* 0x0000040000097882 */ /* 0x000fe20000000000 */
[----:B------:R-:W-:Y:S01]  /*1660*/  IMAD.U32 R13, RZ, RZ, UR5 ;  /* 0x00000005ff0d7e24 */ /* 0x000fe2000f8e00ff */
[----:B------:R-:W-:Y:S02]  /*1670*/  ULOP3.LUT UR8, UR8, 0xffffe, URZ, 0xc0, !UPT ;  /* 0x000ffffe08087892 */ /* 0x000fe4000f8ec03f */
[----:B------:R-:W-:Y:S02]  /*1680*/  UPLOP3.LUT UP0, UPT, UPT, UPT, UPT, 0x40, 0x0 ;  /* 0x000000000000789c */ /* 0x000fe40003f0e870 */
[----:B------:R-:W-:Y:S01]  /*1690*/  UIADD3 UR8, UR7, -UR8, URZ ;  /* 0x8000000807087290 */ /* 0x000fe2000fffe03f */
[----:B------:R-:W-:Y:S01]  /*16a0*/  UMOV UR12, UR5 ;  /* 0x00000005000c7c82 */ /* 0x000fe20008000000 */
[----:B0-----:R-:W-:-:S04]  /*16b0*/  ULEA UR9, UR10, UR9, 0x18 ;  /* 0x000000090a097291 */ /* 0x001fc8000f8ec03f */
[----:B------:R-:W-:-:S04]  /*16c0*/  ULEA UR8, UR8, UR9, 0xc ;  /* 0x0000000908087291 */ /* 0x000fc8000f8e603f */
[----:B------:R-:W-:-:S04]  /*16d0*/  UIADD3 UR8, UR8, 0x100, URZ ;  /* 0x0000010008087890 */ /* 0x000fc8000fffe03f */
[----:B------:R-:W-:-:S04]  /*16e0*/  USHF.R.U32.HI UR8, URZ, 0x4, UR8 ;  /* 0x000000043f087899 */ /* 0x000fc80008011608 */
[----:B------:R-:W-:-:S12]  /*16f0*/  ULOP3.LUT UR7, UR8, 0x3fff, URZ, 0xc0, !UPT ;  /* 0x00003fff08077892 */ /* 0x000fd8000f8ec03f */
.L_x_24:
[----:B------:R-:W-:-:S13]  /*1700*/  ISETP.NE.AND P2, PT, R158, 0x3, PT ;  /* 0x000000039e00780c */ /* 0x000fda0003f45270 */
[----:B01--4-:R-:W-:Y:S05]  /*1710*/  @!P2 BRA `(.L_x_18) ;  /* 0x000000000004a947 */ /* 0x013fea0003800000 */
[----:B------:R-:W-:Y:S01]  /*1720*/  BPT.TRAP 0x1 ;  /* 0x000000040000795c */ /* 0x000fe20000300000 */
.L_x_18:
[----:B------:R-:W0:Y:S01]  /*1730*/  S2UR UR9, SR_CgaCtaId ;  /* 0x00000000000979c3 */ /* 0x000e220000008800 */
[----:B------:R-:W-:Y:S01]  /*1740*/  UMOV UR8, 0x400 ;  /* 0x0000040000087882 */ /* 0x000fe20000000000 */
[----:B------:R-:W-:Y:S01]  /*1750*/  SHF.L.U32 R16, R18, 0x1f, RZ ;  /* 0x0000001f12107819 */ /* 0x000fe200000006ff */
[----:B0-----:R-:W-:-:S04]  /*1760*/  ULEA UR16, UR9, UR8, 0x18 ;  /* 0x0000000809107291 */ /* 0x001fc8000f8ec03f */
[----:B------:R-:W-:-:S09]  /*1770*/  ULEA UR8, UR12, UR16, 0x3 ;  /* 0x000000100c087291 */ /* 0x000fd2000f8e183f */
[----:B------:R0:W1:Y:S01]  /*1780*/  SYNCS.PHASECHK.TRANS64.TRYWAIT P1, [UR8], R16 ;  /* 0x00000010ff0075a7 */ /* 0x0000620008020148 */
[----:B------:R-:W-:Y:S05]  /*1790*/  @!P2 BRA `(.L_x_19) ;  /* 0x000000000004a947 */ /* 0x000fea0003800000 */
[----:B------:R-:W-:Y:S01]  /*17a0*/  BPT.TRAP 0x1 ;  /* 0x000000040000795c */ /* 0x000fe20000300000 */
.L_x_19:
[C---:B------:R-:W-:Y:S02]  /*17b0*/  IMAD.SHL.U32 R14, R0.reuse, 0x40, RZ ;  /* 0x00000040000e7824 */ /* 0x040fe400078e00ff */
[C---:B------:R-:W-:Y:S02]  /*17c0*/  IMAD.SHL.U32 R15, R0.reuse, 0x400, RZ ;  /* 0x00000400000f7824 */ /* 0x040fe400078e00ff */
[----:B------:R-:W-:Y:S01]  /*17d0*/  IMAD.SHL.U32 R17, R0, 0x20, RZ ;  /* 0x0000002000117824 */ /* 0x000fe200078e00ff */
[----:B------:R-:W-:-:S04]  /*17e0*/  LOP3.LUT R14, R14, 0x3800, RZ, 0xc0, !PT ;  /* 0x000038000e0e7812 */ /* 0x000fc800078ec0ff */
[----:B------:R-:W-:Y:S01]  /*17f0*/  LOP3.LUT R14, R14, 0x400, R15, 0xf8, !PT ;  /* 0x000004000e0e7812 */ /* 0x000fe200078ef80f */
[----:B------:R-:W-:-:S03]  /*1800*/  IMAD.SHL.U32 R15, R0, 0x10, RZ ;  /* 0x00000010000f7824 */ /* 0x000fc600078e00ff */
[----:B------:R-:W-:Y:S01]  /*1810*/  LOP3.LUT R14, R14, 0x380, R17, 0xf8, !PT ;  /* 0x000003800e0e7812 */ /* 0x000fe200078ef811 */
[----:B-1----:R-:W-:Y:S06]  /*1820*/  @P1 BRA `(.L_x_20) ;  /* 0x0000000000081947 */ /* 0x002fec0003800000 */
[----:B------:R-:W1:Y:S02]  /*1830*/  SYNCS.PHASECHK.TRANS64.TRYWAIT P1, [UR8], R16 ;  /* 0x00000010ff0075a7 */ /* 0x000e640008020148 */
[----:B-1----:R-:W-:Y:S05]  /*1840*/  @!P1 BRA `(.L_x_21) ;  /* 0x000000b400589947 */ /* 0x002fea0003800000 */
.L_x_20:
[----:B------:R-:W-:Y:S01]  /*1850*/  USHF.L.U32 UR8, UR12, 0xb, URZ ;  /* 0x0000000b0c087899 */ /* 0x000fe2000800063f */
[----:B------:R-:W-:Y:S01]  /*1860*/  LOP3.LUT R14, R14, 0x20, R15, 0xf8, !PT ;  /* 0x000000200e0e7812 */ /* 0x000fe200078ef80f */
[----:B------:R-:W-:Y:S02]  /*1870*/  UIADD3 UR9, UR16, 0xa100, URZ ;  /* 0x0000a10010097890 */ /* 0x000fe4000fffe03f */
[----:B------:R-:W-:Y:S02]  /*1880*/  ULOP3.LUT UR13, UR7, 0x10000, URZ, 0xfc, !UPT ;  /* 0x00010000070d7892 */ /* 0x000fe4000f8efc3f */
[----:B------:R-:W-:Y:S01]  /*1890*/  LEA.HI R14, R14, UR8, RZ, 0x1d ;  /* 0x000000080e0e7c11 */ /* 0x000fe2000f8fe8ff */
[----:B------:R-:W-:Y:S02]  /*18a0*/  USHF.R.U32.HI UR9, URZ, 0x4, UR9 ;  /* 0x000000043f097899 */ /* 0x000fe40008011609 */
[----:B------:R-:W-:Y:S02]  /*18b0*/  ULEA UR13, UR12, UR13, 0x9 ;  /* 0x0000000d0c0d7291 */ /* 0x000fe4000f8e483f */
[----:B------:R-:W-:Y:S01]  /*18c0*/  LDS R152, [R14+UR16+0x32100] ;  /* 0x032100100e987984 */ /* 0x000fe20008000800 */
[----:B------:R-:W-:Y:S01]  /*18d0*/  ULOP3.LUT UR9, UR9, 0x3fff, URZ, 0xc0, !UPT ;  /* 0x00003fff09097892 */ /* 0x000fe2000f8ec03f */
[----:B------:R-:W-:-:S02]  /*18e0*/  UMOV UR11, 0x40000040 ;  /* 0x40000040000b7882 */ /* 0x000fc40000000000 */
[----:B------:R-:W4:Y:S01]  /*18f0*/  LDS R153, [R14+UR16+0x32108] ;  /* 0x032108100e997984 */ /* 0x000f220008000800 */
[----:B------:R-:W-:-:S04]  /*1900*/  ULOP3.LUT UR9, UR9, 0x10000, URZ, 0xfc, !UPT ;  /* 0x0001000009097892 */ /* 0x000fc8000f8efc3f */
[----:B------:R-:W-:-:S03]  /*1910*/  UIADD3 UR10, UR8, UR9, URZ ;  /* 0x00000009080a7290 */ /* 0x000fc6000fffe03f */
[----:B------:R-:W-:Y:S01]  /*1920*/  UMOV UR8, UR13 ;  /* 0x0000000d00087c82 */ /* 0x000fe20008000000 */
[----:B------:R-:W-:Y:S01]  /*1930*/  UMOV UR9, 0x80000020 ;  /* 0x8000002000097882 */ /* 0x000fe20000000000 */
[----:B----4-:R-:W-:-:S06]  /*1940*/  WARPGROUP.ARRIVE ;  /* 0x00000000000079c5 */ /* 0x010fcc0000000000 */
[----:B------:R-:W-:Y:S01]  /*1950*/  IGMMA.SP.64x256x64.S8.S8 R24, gdesc[UR8], R24, UP0, R152 ;  /* 0x06809800081879f1 */ /* 0x000fe2000bf41218 */
[----:B------:R-:W-:Y:S02]  /*1960*/  UIADD3 UR8, UR13, 0x2, URZ ;  /* 0x000000020d087890 */ /* 0x000fe4000fffe03f */
[----:B------:R-:W-:Y:S01]  /*1970*/  UIADD3 UR10, UR10, 0x4, URZ ;  /* 0x000000040a0a7890 */ /* 0x000fe2000fffe03f */
[----:B------:R-:W-:Y:S01]  /*1980*/  UMOV UR9, 0x80000020 ;  /* 0x8000002000097882 */ /* 0x000fe20000000000 */
[----:B------:R-:W-:-:S07]  /*1990*/  UMOV UR11, 0x40000040 ;  /* 0x40000040000b7882 */ /* 0x000fce0000000000 */
[----:B------:R-:W-:Y:S03]  /*19a0*/  IGMMA.SP.64x256x64.S8.S8 R24, gdesc[UR8], R24, R153, gsb0 ;  /* 0x06809900081879f1 */ /* 0x000fe60008041218 */
[----:B------:R-:W-:Y:S02]  /*19b0*/  WARPGROUP.DEPBAR.LE gsb0, 0x0 ;  /* 0x00008000000079c5 */ /* 0x000fe40000010000 */
[----:B------:R-:W-:Y:S05]  /*19c0*/  @!P2 BRA `(.L_x_22) ;  /* 0x000000000004a947 */ /* 0x000fea0003800000 */
[----:B------:R-:W-:Y:S01]  /*19d0*/  BPT.TRAP 0x1 ;  /* 0x000000040000795c */ /* 0x000fe20000300000 */
.L_x_22:
[----:B------:R-:W-:Y:S02]  /*19e0*/  @P0 LEA R14, R13, UR16, 0x3 ;  /* 0x000000100d0e0c11 */ /* 0x000fe4000f8e18ff */
[----:B------:R-:W-:-:S03]  /*19f0*/  ISETP.GT.U32.AND P1, PT, R4, 0x1, PT ;  /* 0x000000010400780c */ /* 0x000fc60003f24070 */
[----:B------:R-:W-:-:S05]  /*1a00*/  @P0 VIADD R14, R14, 0x28 ;  /* 0x000000280e0e0836 */ /* 0x000fca0000000000 */
[----:B------:R-:W-:-:S04]  /*1a10*/  @P0 PRMT R14, R5, 0x654, R14 ;  /* 0x00000654050e0816 */ /* 0x000fc8000000000e */
[----:B------:R4:W-:Y:S01]  /*1a20*/  @P0 SYNCS.ARRIVE.TRANS64.RED.A1T0 RZ, [R14+URZ], RZ ;  /* 0x000000ff0eff09a7 */ /* 0x0009e2000810043f */
[----:B------:R-:W-:Y:S05]  /*1a30*/  @P1 BRA `(.L_x_23) ;  /* 0x0000000000041947 */ /* 0x000fea0003800000 */
[----:B------:R-:W-:Y:S01]  /*1a40*/  BPT.TRAP 0x1 ;  /* 0x000000040000795c */ /* 0x000fe20000300000 */
.L_x_23:
[----:B------:R-:W-:Y:S01]  /*1a50*/  UIADD3 UR12, UR12, 0x1, URZ ;  /* 0x000000010c0c7890 */ /* 0x000fe2000fffe03f */
[C---:B------:R-:W-:Y:S01]  /*1a60*/  ISETP.GT.AND P2, PT, R10.reuse, 0x1, PT ;  /* 0x000000010a00780c */ /* 0x040fe20003f44270 */
[----:B------:R-:W-:Y:S02]  /*1a70*/  VIADD R13, R13, 0x1 ;  /* 0x000000010d0d7836 */ /* 0x000fe40000000000 */
[----:B------:R-:W-:Y:S01]  /*1a80*/  UISETP.NE.AND UP0, UPT, UR12, 0x5, UPT ;  /* 0x000000050c00788c */ /* 0x000fe2000bf05270 */
[----:B------:R-:W-:Y:S02]  /*1a90*/  VIADD R10, R10, 0xffffffff ;  /* 0xffffffff0a0a7836 */ /* 0x000fe40000000000 */
[C---:B------:R-:W-:Y:S01]  /*1aa0*/  ISETP.NE.AND P1, PT, R13.reuse, 0x5, PT ;  /* 0x000000050d00780c */ /* 0x040fe20003f25270 */
[----:B------:R-:W-:Y:S02]  /*1ab0*/  USEL UR8, URZ, 0x1, UP0 ;  /* 0x000000013f087887 */ /* 0x000fe40008000000 */
[----:B------:R-:W-:Y:S01]  /*1ac0*/  USEL UR12, UR12, URZ, UP0 ;  /* 0x0000003f0c0c7287 */ /* 0x000fe20008000000 */
[----:B------:R-:W-:Y:S01]  /*1ad0*/  SEL R13, R13, RZ, P1 ;  /* 0x000000ff0d0d7207 */ /* 0x000fe20000800000 */
[----:B------:R-:W-:-:S02]  /*1ae0*/  UPLOP3.LUT UP0, UPT, UPT, UPT, UPT, 0x80, 0x0 ;  /* 0x000000000000789c */ /* 0x000fc40003f0f070 */
[----:B------:R-:W-:Y:S01]  /*1af0*/  LOP3.LUT R18, R18, UR8, RZ, 0x3c, !PT ;  /* 0x0000000812127c12 */ /* 0x000fe2000f8e3cff */
[----:B------:R-:W-:Y:S08]  /*1b00*/  @P2 BRA `(.L_x_24) ;  /* 0xfffffff800fc2947 */ /* 0x000ff0000383ffff */
.L_x_17:
[----:B------:R-:W2:Y:S01]  /*1b10*/  LDC R18, c[0x0][0x288] ;  /* 0x0000a200ff127b82 */ /* 0x000ea20000000800 */
[----:B------:R-:W-:Y:S01]  /*1b20*/  LOP3.LUT R10, R0, 0x60, RZ, 0xc0, !PT ;  /* 0x00000060000a7812 */ /* 0x000fe200078ec0ff */
[----:B------:R-:W-:Y:S01]  /*1b30*/  IMAD.SHL.U32 R19, R8, 0x100, RZ ;  /* 0x0000010008137824 */ /* 0x000fe200078e00ff */
[----:B------:R-:W-:Y:S01]  /*1b40*/  SHF.R.U32.HI R13, RZ, 0x2, R0 ;  /* 0x00000002ff0d7819 */ /* 0x000fe20000011600 */
[----:B------:R-:W-:Y:S01]  /*1b50*/  UIADD3 UR5, UR6, UR5, URZ ;  /* 0x0000000506057290 */ /* 0x000fe2000fffe03f */
[----:B------:R-:W-:Y:S01]  /*1b60*/  SHF.R.U32.HI R10, RZ, 0x5, R10 ;  /* 0x00000005ff0a7819 */ /* 0x000fe2000001160a */
[----:B------:R-:W-:Y:S01]  /*1b70*/  ULDC UR12, c[0x0][0x284] ;  /* 0x0000a100000c7ab9 */ /* 0x000fe20000000800 */
[----:B------:R-:W-:Y:S01]  /*1b80*/  LOP3.LUT R13, R13, 0x7, RZ, 0xc0, !PT ;  /* 0x000000070d0d7812 */ /* 0x000fe200078ec0ff */
[----:B------:R-:W-:Y:S01]  /*1b90*/  UISETP.GT.U32.AND UP0, UPT, UR5, 0x4, UPT ;  /* 0x000000040500788c */ /* 0x000fe2000bf04070 */
[----:B------:R-:W-:Y:S01]  /*1ba0*/  SHF.R.U32.HI R15, RZ, 0x1, R0 ;  /* 0x00000001ff0f7819 */ /* 0x000fe20000011600 */
[----:B----4-:R-:W-:Y:S01]  /*1bb0*/  IMAD.SHL.U32 R14, R10, 0x10, RZ ;  /* 0x000000100a0e7824 */ /* 0x010fe200078e00ff */
[----:B------:R-:W-:Y:S01]  /*1bc0*/  SHF.R.S32.HI R20, RZ, 0x1f, R7 ;  /* 0x0000001fff147819 */ /* 0x000fe20000011407 */
[----:B------:R-:W-:Y:S01]  /*1bd0*/  UISETP.LT.U32.AND UP0, UPT, UR6, 0x5, UP0 ;  /* 0x000000050600788c */ /* 0x000fe20008701070 */
[----:B------:R-:W-:-:S02]  /*1be0*/  WARPGROUP.DEPBAR.LE gsb0, 0x0 ;  /* 0x00008000000079c5 */ /* 0x000fc40000010000 */
[--C-:B------:R-:W-:Y:S01]  /*1bf0*/  LOP3.LUT R14, R14, 0xfffffff0, R13.reuse, 0xe2, !PT ;  /* 0xfffffff00e0e7812 */ /* 0x100fe200078ee20d */
[----:B------:R-:W-:Y:S01]  /*1c00*/  IMAD R13, R10, -0x10, -R13 ;  /* 0xfffffff00a0d7824 */ /* 0x000fe200078e0a0d */
[----:B------:R-:W-:Y:S01]  /*1c10*/  LOP3.LUT R10, R6, 0x1, RZ, 0xc0, !PT ;  /* 0x00000001060a7812 */ /* 0x000fe200078ec0ff */
[----:B------:R-:W-:Y:S01]  /*1c20*/  UISETP.GE.U32.AND UP1, UPT, UR6, 0x5, UPT ;  /* 0x000000050600788c */ /* 0x000fe2000bf26070 */
[----:B------:R-:W-:Y:S01]  /*1c30*/  LOP3.LUT R14, R14, 0x40, R15, 0xf8, !PT ;  /* 0x000000400e0e7812 */ /* 0x000fe200078ef80f */
[----:B------:R-:W-:Y:S01]  /*1c40*/  IMAD.SHL.U32 R15, R12, 0x80, RZ ;  /* 0x000000800c0f7824 */ /* 0x000fe200078e00ff */
[----:B------:R-:W-:Y:S01]  /*1c50*/  ULDC.64 UR10, c[0x0][0x6d0] ;  /* 0x0001b400000a7ab9 */ /* 0x000fe20000000a00 */
[----:B------:R-:W-:Y:S01]  /*1c60*/  UIMAD.WIDE.U32 UR8, UR5, -0x33333333, URZ ;  /* 0xcccccccd050878a5 */ /* 0x000fe2000f8e003f */
[----:B01----:R-:W-:Y:S01]  /*1c70*/  IMAD R16, R10, -0x40, R13 ;  /* 0xffffffc00a107824 */ /* 0x003fe200078e020d */
[----:B--2---:R-:W-:Y:S01]  /*1c80*/  ISETP.GE.AND P1, PT, R19, R18, PT ;  /* 0x000000121300720c */ /* 0x004fe20003f26270 */
[----:B------:R-:W-:Y:S01]  /*1c90*/  USEL UR7, URZ, 0x1, !UP0 ;  /* 0x000000013f077887 */ /* 0x000fe2000c000000 */
[----:B------:R-:W-:Y:S01]  /*1ca0*/  LOP3.LUT R152, R14, R15, RZ, 0xfc, !PT ;  /* 0x0000000f0e987212 */ /* 0x000fe200078efcff */
[----:B------:R-:W-:Y:S01]  /*1cb0*/  IMAD R12, R20, UR10, RZ ;  /* 0x0000000a140c7c24 */ /* 0x000fe2000f8e02ff */
[----:B------:R-:W-:Y:S01]  /*1cc0*/  ISETP.GE.OR P1, PT, R15, UR12, P1 ;  /* 0x0000000c0f007c0c */ /* 0x000fe20008f26670 */
[----:B------:R-:W-:Y:S01]  /*1cd0*/  USHF.R.U32.HI UR8, URZ, 0x2, UR9 ;  /* 0x000000023f087899 */ /* 0x000fe20008011609 */
[----:B------:R-:W-:Y:S01]  /*1ce0*/  SHF.R.S32.HI R153, RZ, 0x1f, R152 ;  /* 0x0000001fff997819 */ /* 0x000fe20000011498 */
[----:B------:R-:W-:Y:S01]  /*1cf0*/  ULOP3.LUT UR4, UR4, UR7, URZ, 0x3c, !UPT ;  /* 0x0000000704047292 */ /* 0x000fe2000f8e3c3f */
[----:B------:R-:W-:Y:S01]  /*1d00*/  LOP3.LUT R10, R0, 0x3, RZ, 0xc0, !PT ;  /* 0x00000003000a7812 */ /* 0x000fe200078ec0ff */
[C---:B------:R-:W-:Y:S01]  /*1d10*/  IMAD R17, R7.reuse, UR11, R12 ;  /* 0x0000000b07117c24 */ /* 0x040fe2000f8e020c */
[----:B------:R-:W-:Y:S01]  /*1d20*/  UIMAD UR5, UR8, -0x5, UR5 ;  /* 0xfffffffb080578a4 */ /* 0x000fe2000f8e0205 */
[----:B------:R-:W-:Y:S01]  /*1d30*/  IMAD.WIDE.U32 R12, R7, UR10, R152 ;  /* 0x0000000a070c7c25 */ /* 0x000fe2000f8e0098 */
[----:B------:R-:W-:-:S03]  /*1d40*/  @UP1 ULOP3.LUT UR4, UR4, 0x1, UR8, 0x78, !UPT ;  /* 0x0000000104041892 */ /* 0x000fc6000f8e7808 */
[----:B------:R-:W-:Y:S01]  /*1d50*/  IMAD R14, R10, -0x2, R18 ;  /* 0xfffffffe0a0e7824 */ /* 0x000fe200078e0212 */
[----:B------:R-:W-:Y:S01]  /*1d60*/  IADD3 R10, -R15, UR12, R16 ;  /* 0x0000000c0f0a7c10 */ /* 0x000fe2000fffe110 */
[----:B------:R-:W-:Y:S02]  /*1d70*/  IMAD.IADD R17, R13, 0x1, R17 ;  /* 0x000000010d117824 */ /* 0x000fe400078e0211 */
[----:B------:R-:W-:Y:S02]  /*1d80*/  IMAD.MOV.U32 R16, RZ, RZ, R12 ;  /* 0x000000ffff107224 */ /* 0x000fe400078e000c */
[----:B------:R-:W-:Y:S02]  /*1d90*/  IMAD.IADD R13, R14, 0x1, -R19 ;  /* 0x000000010e0d7824 */ /* 0x000fe400078e0a13 */
[----:B------:R-:W-:Y:S01]  /*1da0*/  IMAD.MOV.U32 R12, RZ, RZ, -0x1 ;  /* 0xffffffffff0c7424 */ /* 0x000fe200078e00ff */
[----:B------:R-:W-:Y:S06]  /*1db0*/  @P1 BRA `(.L_x_25) ;  /* 0x0000009000881947 */ /* 0x000fec0003800000 */
[----:B------:R-:W0:Y:S01]  /*1dc0*/  LDC.64 R14, c[0x0][0x6c8] ;  /* 0x0001b200ff0e7b82 */ /* 0x000e220000000a00 */
[----:B------:R-:W-:Y:S01]  /*1dd0*/  IMAD.WIDE R18, R8, 0x100, RZ ;  /* 0x0000010008127825 */ /* 0x000fe200078e02ff */
[----:B---3-5:R-:W-:Y:S01]  /*1de0*/  ISETP.NE.AND P2, PT, R11, RZ, PT ;  /* 0x000000ff0b00720c */ /* 0x028fe20003f45270 */
[----:B------:R-:W-:Y:S01]  /*1df0*/  BSSY B0, `(.L_x_25) ;  /* 0x000091e000007945 */ /* 0x000fe20003800000 */
[----:B------:R-:W-:Y:S01]  /*1e00*/  ISETP.GT.AND P1, PT, R13, RZ, PT ;  /* 0x000000ff0d00720c */ /* 0x000fe20003f24270 */
[----:B------:R-:W-:-:S03]  /*1e10*/  IMAD.SHL.U32 R21, R0, 0x2, RZ ;  /* 0x0000000200157824 */ /* 0x000fc600078e00ff */
[----:B------:R-:W-:Y:S02]  /*1e20*/  ISETP.GT.AND P4, PT, R10, RZ, P1 ;  /* 0x000000ff0a00720c */ /* 0x000fe40000f84270 */
[----:B------:R-:W-:Y:S01]  /*1e30*/  LOP3.LUT R161, R18, 0x6, R21, 0xf8, !PT ;  /* 0x0000000612a17812 */ /* 0x000fe200078ef815 */
[----:B0-----:R-:W-:-:S04]  /*1e40*/  IMAD R8, R19, R14, RZ ;  /* 0x0000000e13087224 */ /* 0x001fc800078e02ff */
[----:B------:R-:W-:-:S04]  /*1e50*/  IMAD.WIDE.U32 R156, R161, R14, R16 ;  /* 0x0000000ea19c7225 */ /* 0x000fc800078e0010 */
[----:B------:R-:W-:-:S04]  /*1e60*/  IMAD R17, R161, R15, R8 ;  /* 0x0000000fa1117224 */ /* 0x000fc800078e0208 */
[----:B------:R-:W-:Y:S01]  /*1e70*/  IMAD.IADD R163, R157, 0x1, R17 ;  /* 0x000000019da37824 */ /* 0x000fe200078e0211 */
[----:B------:R-:W-:Y:S06]  /*1e80*/  @!P2 BRA `(.L_x_26) ;  /* 0x000000640054a947 */ /* 0x000fec0003800000 */
[----:B------:R-:W-:Y:S01]  /*1e90*/  ULDC.64 UR8, c[0x0][0x6b8] ;  /* 0x0001ae0000087ab9 */ /* 0x000fe20000000a00 */
[----:B------:R-:W-:Y:S01]  /*1ea0*/  ULDC.64 UR12, c[0x0][0x6b0] ;  /* 0x0001ac00000c7ab9 */ /* 0x000fe20000000a00 */
[----:B------:R-:W-:Y:S01]  /*1eb0*/  IMAD R8, R20, UR8, RZ ;  /* 0x0000000814087c24 */ /* 0x000fe2000f8e02ff */
[----:B------:R-:W-:Y:S01]  /*1ec0*/  ULDC.64 UR16, c[0x0][0x6a8] ;  /* 0x0001aa0000107ab9 */ /* 0x000fe20000000a00 */
[C---:B------:R-:W-:Y:S01]  /*1ed0*/  IMAD.WIDE.U32 R20, R7.reuse, UR8, R152 ;  /* 0x0000000807147c25 */ /* 0x040fe2000f8e0098 */
[----:B------:R-:W0:Y:S01]  /*1ee0*/  LDC.64 R154, c[0x0][0x6b0] ;  /* 0x0001ac00ff9a7b82 */ /* 0x000e220000000a00 */
[----:B------:R-:W-:Y:S02]  /*1ef0*/  ULDC.64 UR10, c[0x0][0x6c0] ;  /* 0x0001b000000a7ab9 */ /* 0x000fe40000000a00 */
[----:B------:R-:W-:Y:S02]  /*1f00*/  IMAD R159, R7, UR9, R8 ;  /* 0x00000009079f7c24 */ /* 0x000fe4000f8e0208 */
[----:B------:R-:W-:-:S02]  /*1f10*/  IMAD R18, R19, UR12, RZ ;  /* 0x0000000c13127c24 */ /* 0x000fc4000f8e02ff */
[----:B------:R-:W-:Y:S02]  /*1f20*/  IMAD.IADD R21, R21, 0x1, R159 ;  /* 0x0000000115157824 */ /* 0x000fe400078e029f */
[C---:B------:R-:W-:Y:S02]  /*1f30*/  IMAD R157, R161.reuse, UR13, R18 ;  /* 0x0000000da19d7c24 */ /* 0x040fe4000f8e0212 */
[----:B------:R-:W-:-:S04]  /*1f40*/  IMAD.WIDE.U32 R16, R161, UR12, R20 ;  /* 0x0000000ca1107c25 */ /* 0x000fc8000f8e0014 */
[----:B------:R-:W-:Y:S01]  /*1f50*/  IMAD.IADD R17, R17, 0x1, R157 ;  /* 0x0000000111117824 */ /* 0x000fe200078e029d */
[----:B------:R-:W-:-:S04]  /*1f60*/  LEA R18, P2, R16, UR16, 0x2 ;  /* 0x0000001010127c11 */ /* 0x000fc8000f8410ff */
[----:B------:R-:W-:-:S05]  /*1f70*/  LEA.HI.X R19, R16, UR17, R17, 0x2, P2 ;  /* 0x0000001110137c11 */ /* 0x000fca00090f1411 */
[----:B------:R-:W2:Y:S01]  /*1f80*/  @P4 LDG.E.LTC128B R8, desc[UR14][R18.64] ;  /* 0x0000000e12084981 */ /* 0x000ea2000c1e1920 */
[C---:B------:R-:W-:Y:S01]  /*1f90*/  IMAD.WIDE.U32 R22, R161.reuse, UR12, R152 ;  /* 0x0000000ca1167c25 */ /* 0x040fe2000f8e0098 */
[C---:B------:R-:W-:Y:S01]  /*1fa0*/  LEA R16, P2, R156.reuse, UR10, 0x2 ;  /* 0x0000000a9c107c11 */ /* 0x040fe2000f8410ff */
[----:B------:R-:W-:Y:S02]  /*1fb0*/  BSSY B1, `(.L_x_27) ;  /* 0x0000015000017945 */ /* 0x000fe40003800000 */
[----:B0-----:R-:W-:Y:S01]  /*1fc0*/  IMAD.WIDE.U32 R160, R161, UR12, R154 ;  /* 0x0000000ca1a07c25 */ /* 0x001fe2000f8e009a */
[----:B------:R-:W-:Y:S02]  /*1fd0*/  LEA.HI.X R17, R156, UR11, R163, 0x2, P2 ;  /* 0x0000000b9c117c11 */ /* 0x000fe400090f14a3 */
[----:B------:R-:W-:Y:S01]  /*1fe0*/  ISETP.GT.AND P2, PT, R13, 0x1, PT ;  /* 0x000000010d00780c */ /* 0x000fe20003f44270 */
[C---:B------:R-:W-:Y:S01]  /*1ff0*/  IMAD.IADD R165, R157.reuse, 0x1, R161 ;  /* 0x000000019da57824 */ /* 0x040fe200078e02a1 */
[----:B------:R-:W-:Y:S01]  /*2000*/  IADD3 R156, P5, R20, R160, RZ ;  /* 0x000000a0149c7210 */ /* 0x000fe20007fbe0ff */
[----:B------:R-:W-:-:S03]  /*2010*/  IMAD.IADD R23, R157, 0x1, R23 ;  /* 0x000000019d177824 */ /* 0x000fc600078e0217 */
[----:B------:R-:W-:Y:S01]  /*2020*/  LEA R20, P6, R156, UR16, 0x2 ;  /* 0x000000109c147c11 */ /* 0x000fe2000f8c10ff */
[----:B------:R-:W-:Y:S01]  /*2030*/  IMAD.X R21, R165, 0x1, R21, P5 ;  /* 0x00000001a5157824 */ /* 0x000fe200028e0615 */
[----:B------:R-:W-:-:S04]  /*2040*/  ISETP.GT.AND P5, PT, R10, RZ, P2 ;  /* 0x000000ff0a00720c */ /* 0x000fc800017a4270 */
[----:B------:R-:W-:Y:S01]  /*2050*/  LEA.HI.X R21, R156, UR17, R21, 0x2, P6 ;  /* 0x000000119c157c11 */ /* 0x000fe2000b0f1415 */
[----:B--2---:R-:W-:-:S04]  /*2060*/  IMAD R154, R8, R11, RZ ;  /* 0x0000000b089a7224 */ /* 0x004fc800078e02ff */
[----:B------:R-:W-:Y:S02]  /*2070*/  IMAD R163, R24, R9, R154 ;  /* 0x0000000918a37224 */ /* 0x000fe400078e029a */
[----:B------:R-:W-:-:S03]  /*2080*/  IMAD.WIDE.U32 R154, R7, UR8, R22 ;  /* 0x00000008079a7c25 */ /* 0x000fc6000f8e0016 */
[----:B------:R0:W-:Y:S01]  /*2090*/  @P4 STG.E desc[UR14][R16.64], R163 ;  /* 0x000000a310004986 */ /* 0x0001e2000c10190e */
[----:B------:R-:W-:Y:S01]  /*20a0*/  IMAD.IADD R155, R159, 0x1, R155 ;  /* 0x000000019f9b7824 */ /* 0x000fe200078e029b */
[----:B------:R-:W-:Y:S02]  /*20b0*/  LEA R156, P6, R154, UR16, 0x2 ;  /* 0x000000109a9c7c11 */ /* 0x000fe4000f8c10ff */
[----:B------:R-:W-:Y:S02]  /*20c0*/  LEA R22, P4, R14, R16, 0x2 ;  /* 0x000000100e167211 */ /* 0x000fe400078810ff */
[----:B------:R-:W-:Y:S01]  /*20d0*/  LEA.HI.X R157, R154, UR17, R155, 0x2, P6 ;  /* 0x000000119a9d7c11 */ /* 0x000fe2000b0f149b */
[----:B------:R-:W-:Y:S10]  /*20e0*/  @!P5 BRA `(.L_x_28) ;  /* 0x000000000004d947 */ /* 0x000ff40003800000 */
[----:B------:R1:W5:Y:S02]  /*20f0*/  LDG.E.LTC128B R8, desc[UR14][R20.64] ;  /* 0x0000000e14087981 */ /* 0x000364000c1e1920 */
.L_x_28:
[----:B------:R-:W-:Y:S05]  /*2100*/  BSYNC B1 ;  /* 0x0000000000017941 */ /* 0x000fea0003800000 */
.L_x_27:
[----:B-----5:R-:W-:Y:S01]  /*2110*/  IMAD R154, R8, R11, RZ ;  /* 0x0000000b089a7224 */ /* 0x020fe200078e02ff */
[----:B------:R-:W-:Y:S01]  /*2120*/  LEA.HI.X R23, R14, R17, R15, 0x2, P4 ;  /* 0x000000110e177211 */ /* 0x000fe200020f140f */
[----:B------:R-:W-:Y:S01]  /*2130*/  BSSY B1, `(.L_x_29) ;  /* 0x0000008000017945 */ /* 0x000fe20003800000 */
[----:B------:R-:W-:Y:S01]  /*2140*/  ISETP.GT.AND P1, PT, R10, 0x8, P1 ;  /* 0x000000080a00780c */ /* 0x000fe20000f24270 */
[----:B------:R-:W-:Y:S01]  /*2150*/  IMAD R155, R25, R9, R154 ;  /* 0x00000009199b7224 */ /* 0x000fe200078e029a */
[----:B------:R-:W-:-:S04]  /*2160*/  IADD3 R24, P6, R152, R160, RZ ;  /* 0x000000a098187210 */ /* 0x000fc80007fde0ff */
[----:B------:R2:W-:Y:S01]  /*2170*/  @P5 STG.E desc[UR14][R22.64], R155 ;  /* 0x0000009b16005986 */ /* 0x0005e2000c10190e */
[----:B------:R-:W-:-:S06]  /*2180*/  IMAD.X R25, R153, 0x1, R165, P6 ;  /* 0x0000000199197824 */ /* 0x000fcc00030e06a5 */
[----:B------:R-:W-:Y:S05]  /*2190*/  @!P1 BRA `(.L_x_30) ;  /* 0x0000000000049947 */ /* 0x000fea0003800000 */
[----:B------:R3:W5:Y:S02]  /*21a0*/  LDG.E.LTC128B R8, desc[UR14][R156.64+0x20] ;  /* 0x0000200e9c087981 */ /* 0x000764000c1e1920 */
.L_x_30:
[----:B------:R-:W-:Y:S05]  /*21b0*/  BSYNC B1 ;  /* 0x0000000000017941 */ /* 0x000fea0003800000 */
.L_x_29:
[----:B-----5:R-:W-:Y:S01]  /*21c0*/  IMAD R152, R8, R11, RZ ;  /* 0x0000000b08987224 */ /* 0x020fe200078e02ff */
[----:B------:R-:W-:Y:S01]  /*21d0*/  ISETP.GT.AND P2, PT, R10, 0x8, P2 ;  /* 0x000000080a00780c */ /* 0x000fe20001744270 */
[----:B------:R-:W-:Y:S01]  /*21e0*/  IMAD.WIDE.U32 R24, R7, UR8, R24 ;  /* 0x0000000807187c25 */ /* 0x000fe2000f8e0018 */
[----:B------:R-:W-:Y:S01]  /*21f0*/  ISETP.GT.AND P4, PT, R13, 0x8, PT ;  /* 0x000000080d00780c */ /* 0x000fe20003f84270 */
[----:B------:R-:W-:Y:S01]  /*2200*/  USHF.L.U64.HI UR10, UR12, 0x5, UR13 ;  /* 0x000000050c0a7899 */ /* 0x000fe2000801020d */
[----:B------:R-:W-:Y:S01]  /*2210*/  BSSY B1, `(.L_x_31) ;  /* 0x000000a000017945 */ /* 0x000fe20003800000 */
[----:B--2---:R-:W-:Y:S01]  /*2220*/  IMAD R155, R26, R9, R152 ;  /* 0x000000091a9b7224 */ /* 0x004fe200078e0298 */
[----:B------:R-:W-:Y:S01]  /*2230*/  LEA R152, P6, R24, UR16, 0x2 ;  /* 0x0000001018987c11 */ /* 0x000fe2000f8c10ff */
[----:B------:R-:W-:Y:S01]  /*2240*/  IMAD.IADD R7, R159, 0x1, R25 ;  /* 0x000000019f077824 */ /* 0x000fe200078e0219 */
[----:B------:R-:W-:Y:S01]  /*2250*/  USHF.L.U32 UR9, UR12, 0x5, URZ ;  /* 0x000000050c097899 */ /* 0x000fe2000800063f */
[----:B------:R-:W-:Y:S01]  /*2260*/  ISETP.GT.AND P5, PT, R10, RZ, P4 ;  /* 0x000000ff0a00720c */ /* 0x000fe200027a4270 */
[----:B------:R2:W-:Y:S02]  /*2270*/  @P1 STG.E desc[UR14][R16.64+0x20], R155 ;  /* 0x0000209b10001986 */ /* 0x0005e4000c10190e */
[----:B------:R-:W-:Y:S01]  /*2280*/  LEA.HI.X R153, R24, UR17, R7, 0x2, P6 ;  /* 0x0000001118997c11 */ /* 0x000fe2000b0f1407 */
[----:B------:R-:W-:Y:S09]  /*2290*/  @!P2 BRA `(.L_x_32) ;  /* 0x000000000004a947 */ /* 0x000ff20003800000 */
[----:B------:R4:W5:Y:S02]  /*22a0*/  LDG.E.LTC128B R8, desc[UR14][R152.64+0x20] ;  /* 0x0000200e98087981 */ /* 0x000964000c1e1920 */
.L_x_32:
[----:B------:R-:W-:Y:S05]  /*22b0*/  BSYNC B1 ;  /* 0x0000000000017941 */ /* 0x000fea0003800000 */
.L_x_31:
[----:B-----5:R-:W-:Y:S01]  /*22c0*/  IMAD R26, R8, R11, RZ ;  /* 0x0000000b081a7224 */ /* 0x020fe200078e02ff */
[----:B------:R-:W-:Y:S01]  /*22d0*/  IADD3 R24, P1, R18, UR9, RZ ;  /* 0x0000000912187c10 */ /* 0x000fe2000ff3e0ff */
[----:B---3--:R-:W-:Y:S02]  /*22e0*/  IMAD.MOV.U32 R156, RZ, RZ, R8 ;  /* 0x000000ffff9c7224 */ /* 0x008fe400078e0008 */
[----:B------:R-:W-:Y:S01]  /*22f0*/  IMAD R27, R27, R9, R26 ;  /* 0x000000091b1b7224 */ /* 0x000fe200078e021a */
[----:B------:R-:W-:-:S04]  /*2300*/  IADD3.X R25, R19, UR10, RZ, P1, !PT ;  /* 0x0000000a13197c10 */ /* 0x000fc80008ffe4ff */
[----:B------:R3:W-:Y:S04]  /*2310*/  @P2 STG.E desc[UR14][R22.64+0x20], R27 ;  /* 0x0000201b16002986 */ /* 0x0007e8000c10190e */
[----:B------:R-:W3:Y:S01]  /*2320*/  @P5 LDG.E.LTC128B R156, desc[UR14][R24.64] ;  /* 0x0000000e189c5981 */ /* 0x000ee2000c1e1920 */
[C---:B------:R-:W-:Y:S01]  /*2330*/  IMAD.SHL.U32 R7, R14.reuse, 0x20, RZ ;  /* 0x000000200e077824 */ /* 0x040fe200078e00ff */
[----:B------:R-:W-:Y:S01]  /*2340*/  SHF.L.U64.HI R8, R14, 0x5, R15 ;  /* 0x000000050e087819 */ /* 0x000fe2000001020f */
[----:B------:R-:W-:Y:S01]  /*2350*/  BSSY B1, `(.L_x_33) ;  /* 0x000000c000017945 */ /* 0x000fe20003800000 */
[----:B------:R-:W-:Y:S02]  /*2360*/  ISETP.GT.AND P1, PT, R13, 0x9, PT ;  /* 0x000000090d00780c */ /* 0x000fe40003f24270 */
[----:B------:R-:W-:-:S02]  /*2370*/  IADD3 R154, P6, R7, R16, RZ ;  /* 0x00000010079a7210 */ /* 0x000fc40007fde0ff */
[----:B------:R-:W-:-:S03]  /*2380*/  ISETP.GT.AND P2, PT, R10, RZ, P1 ;  /* 0x000000ff0a00720c */ /* 0x000fc60000f44270 */
[----:B--2---:R-:W-:Y:S01]  /*2390*/  IMAD.X R155, R8, 0x1, R17, P6 ;  /* 0x00000001089b7824 */ /* 0x004fe200030e0611 */
[----:B----4-:R-:W-:-:S04]  /*23a0*/  IADD3 R152, P6, R20, UR9, RZ ;  /* 0x0000000914987c10 */ /* 0x010fc8000ffde0ff */
[----:B------:R-:W-:Y:S01]  /*23b0*/  IADD3.X R153, R21, UR10, RZ, P6, !PT ;  /* 0x0000000a15997c10 */ /* 0x000fe2000b7fe4ff */
[----:B---3--:R-:W-:-:S04]  /*23c0*/  IMAD R14, R156, R11, RZ ;  /* 0x0000000b9c0e7224 */ /* 0x008fc800078e02ff */
[----:B------:R-:W-:-:S05]  /*23d0*/  IMAD R15, R28, R9, R14 ;  /* 0x000000091c0f7224 */ /* 0x000fca00078e020e */
[----:B------:R2:W-:Y:S01]  /*23e0*/  @P5 STG.E desc[UR14][R154.64], R15 ;  /* 0x0000000f9a005986 */ /* 0x0005e2000c10190e */
[----:B------:R-:W-:Y:S05]  /*23f0*/  @!P2 BRA `(.L_x_34) ;  /* 0x000000000004a947 */ /* 0x000fea0003800000 */
[----:B------:R3:W5:Y:S02]  /*2400*/  LDG.E.LTC128B R156, desc[UR14][R152.64] ;  /* 0x0000000e989c7981 */ /* 0x000764000c1e1920 */
.L_x_34:
[----:B------:R-:W-:Y:S05]  /*2410*/  BSYNC B1 ;  /* 0x0000000000017941 */ /* 0x000fea0003800000 */
.L_x_33:
[----:B------:R-:W-:Y:S01]  /*2420*/  UIADD3 UR7, UP0, UR9, 0x20, URZ ;  /* 0x0000002009077890 */ /* 0x000fe2000ff1e03f */
[----:B------:R-:W-:Y:S01]  /*2430*/  ISETP.GT.AND P4, PT, R10, 0x8, P4 ;  /* 0x000000080a00780c */ /* 0x000fe20002784270 */
[----:B-----5:R-:W-:Y:S01]  /*2440*/  IMAD R14, R156, R11, RZ ;  /* 0x0000000b9c0e7224 */ /* 0x020fe200078e02ff */
[----:B------:R-:W-:Y:S01]  /*2450*/  IADD3 R26, P5, R7, R22, RZ ;  /* 0x00000016071a7210 */ /* 0x000fe20007fbe0ff */
[----:B------:R-:W-:Y:S02]  /*2460*/  UIADD3.X UR8, URZ, UR10, URZ, UP0, !UPT ;  /* 0x0000000a3f087290 */ /* 0x000fe400087fe43f */
[----:B------:R-:W-:Y:S01]  /*2470*/  IADD3 R18, P6, R18, UR7, RZ ;  /* 0x0000000712127c10 */ /* 0x000fe2000ffde0ff */
[----:B------:R-:W-:Y:S02]  /*2480*/  IMAD R157, R29, R9, R14 ;  /* 0x000000091d9d7224 */ /* 0x000fe400078e020e */
[----:B------:R-:W-:Y:S01]  /*2490*/  IMAD.X R27, R8, 0x1, R23, P5 ;  /* 0x00000001081b7824 */ /* 0x000fe200028e0617 */
[----:B------:R-:W-:-:S04]  /*24a0*/  IADD3.X R19, R19, UR8, RZ, P6, !PT ;  /* 0x0000000813137c10 */ /* 0x000fc8000b7fe4ff */
[----:B------:R4:W-:Y:S04]  /*24b0*/  @P2 STG.E desc[UR14][R26.64], R157 ;  /* 0x0000009d1a002986 */ /* 0x0009e8000c10190e */
[----:B------:R-:W3:Y:S01]  /*24c0*/  @P4 LDG.E.LTC128B R156, desc[UR14][R18.64] ;  /* 0x0000000e129c4981 */ /* 0x000ee2000c1e1920 */
[----:B--2---:R-:W-:Y:S01]  /*24d0*/  IADD3 R15, P2, R7, 0x20, RZ ;  /* 0x00000020070f7810 */ /* 0x004fe20007f5e0ff */
[----:B------:R-:W-:Y:S01]  /*24e0*/  BSSY B1, `(.L_x_35) ;  /* 0x000000e000017945 */ /* 0x000fe20003800000 */
[----:B------:R-:W-:Y:S02]  /*24f0*/  ISETP.GT.AND P1, PT, R10, 0x8, P1 ;  /* 0x000000080a00780c */ /* 0x000fe40000f24270 */
[----:B0-----:R-:W-:Y:S01]  /*2500*/  IADD3 R16, P5, R15, R16, RZ ;  /* 0x000000100f107210 */ /* 0x001fe20007fbe0ff */
[----:B------:R-:W-:Y:S01]  /*2510*/  IMAD.X R14, RZ, RZ, R8, P2 ;  /* 0x000000ffff0e7224 */ /* 0x000fe200010e0608 */
[----:B-1----:R-:W-:-:S02]  /*2520*/  IADD3 R20, P6, R20, UR7, RZ ;  /* 0x0000000714147c10 */ /* 0x002fc4000ffde0ff */
[----:B------:R-:W-:Y:S01]  /*2530*/  ISETP.GT.AND P2, PT, R13, 0x10, PT ;  /* 0x000000100d00780c */ /* 0x000fe20003f44270 */
[----:B------:R-:W-:Y:S01]  /*2540*/  IMAD.X R17, R14, 0x1, R17, P5 ;  /* 0x000000010e117824 */ /* 0x000fe200028e0611 */
[----:B------:R-:W-:Y:S02]  /*2550*/  IADD3 R28, P5, R15, R22, RZ ;  /* 0x000000160f1c7210 */ /* 0x000fe40007fbe0ff */
[----:B------:R-:W-:Y:S01]  /*2560*/  IADD3.X R21, R21, UR8, RZ, P6, !PT ;  /* 0x0000000815157c10 */ /* 0x000fe2000b7fe4ff */
[----:B---3--:R-:W-:-:S04]  /*2570*/  IMAD R29, R156, R11, RZ ;  /* 0x0000000b9c1d7224 */ /* 0x008fc800078e02ff */
[----:B------:R-:W-:-:S05]  /*2580*/  IMAD R159, R30, R9, R29 ;  /* 0x000000091e9f7224 */ /* 0x000fca00078e021d */
[----:B------:R4:W-:Y:S01]  /*2590*/  @P4 STG.E desc[UR14][R16.64], R159 ;  /* 0x0000009f10004986 */ /* 0x0009e2000c10190e */
[----:B------:R-:W-:Y:S05]  /*25a0*/  @!P1 BRA `(.L_x_36) ;  /* 0x0000000000049947 */ /* 0x000fea0003800000 */
[----:B------:R0:W5:Y:S02]  /*25b0*/  LDG.E.LTC128B R156, desc[UR14][R20.64] ;  /* 0x0000000e149c7981 */ /* 0x000164000c1e1920 */
.L_x_36:
[----:B------:R-:W-:Y:S05]  /*25c0*/  BSYNC B1 ;  /* 0x0000000000017941 */ /* 0x000fea0003800000 */
.L_x_35:
[----:B----45:R-:W-:Y:S01]  /*25d0*/  IMAD R16, R156, R11, RZ ;  /* 0x0000000b9c107224 */ /* 0x030fe200078e02ff */
[----:B------:R-:W-:Y:S01]  /*25e0*/  ISETP.GT.AND P4, PT, R10, RZ, P2 ;  /* 0x000000ff0a00720c */ /* 0x000fe20001784270 */
[----:B------:R-:W-:Y:S01]  /*25f0*/  IMAD.X R29, R14, 0x1, R23, P5 ;  /* 0x000000010e1d7824 */ /* 0x000fe200028e0617 */
[----:B------:R-:W-:Y:S01]  /*2600*/  IADD3 R30, P6, R24, UR9, RZ ;  /* 0x00000009181e7c10 */ /* 0x000fe2000ffde0ff */
[----:B------:R-:W-:Y:S01]  /*2610*/  IMAD R17, R31, R9, R16 ;  /* 0x000000091f117224 */ /* 0x000fe200078e0210 */
[----:B------:R-:W-:Y:S01]  /*2620*/  BSSY B1, `(.L_x_37) ;  /* 0x0000006000017945 */ /* 0x000fe20003800000 */
[----:B------:R-:W-:Y:S02]  /*2630*/  IADD3 R18, P5, R154, R7, RZ ;  /* 0x000000079a127210 */ /* 0x000fe40007fbe0ff */
[----:B------:R-:W-:Y:S01]  /*2640*/  IADD3.X R31, R25, UR10, RZ, P6, !PT ;  /* 0x0000000a191f7c10 */ /* 0x000fe2000b7fe4ff */
[----:B------:R1:W-:Y:S05]  /*2650*/  @P1 STG.E desc[UR14][R28.64], R17 ;  /* 0x000000111c001986 */ /* 0x0003ea000c10190e */
[----:B------:R-:W-:Y:S05]  /*2660*/  @!P4 BRA `(.L_x_38) ;  /* 0x000000000004c947 */ /* 0x000fea0003800000 */
[----:B------:R2:W5:Y:S02]  /*2670*/  LDG.E.LTC128B R156, desc[UR14][R30.64] ;  /* 0x0000000e1e9c7981 */ /* 0x000564000c1e1920 */
.L_x_38:
[----:B------:R-:W-:Y:S05]  /*2680*/  BSYNC B1 ;  /* 0x0000000000017941 */ /* 0x000fea0003800000 */
.L_x_37:
[----:B------:R-:W-:Y:S01]  /*2690*/  ISETP.GT.AND P1, PT, R13, 0x11, PT ;  /* 0x000000110d00780c */ /* 0x000fe20003f24270 */
[----:B------:R-:W-:Y:S01]  /*26a0*/  IMAD.X R19, R155, 0x1, R8, P5 ;  /* 0x000000019b137824 */ /* 0x000fe200028e0608 */
[----:B------:R-:W-:Y:S01]  /*26b0*/  BSSY B1, `(.L_x_39) ;  /* 0x000000a000017945 */ /* 0x000fe20003800000 */
[----:B-----5:R-:W-:Y:S01]  /*26c0*/  IMAD R16, R156, R11, RZ ;  /* 0x0000000b9c107224 */ /* 0x020fe200078e02ff */
[----:B------:R-:W-:-:S03]  /*26d0*/  ISETP.GT.AND P5, PT, R10, RZ, P1 ;  /* 0x000000ff0a00720c */ /* 0x000fc60000fa4270 */
[----:B-1----:R-:W-:Y:S01]  /*26e0*/  IMAD R17, R32, R9, R16 ;  /* 0x0000000920117224 */ /* 0x002fe200078e0210 */
[----:B------:R-:W-:-:S04]  /*26f0*/  IADD3 R16, P6, R26, R7, RZ ;  /* 0x000000071a107210 */ /* 0x000fc80007fde0ff */
[----:B------:R1:W-:Y:S01]  /*2700*/  @P4 STG.E desc[UR14][R18.64], R17 ;  /* 0x0000001112004986 */ /* 0x0003e2000c10190e */
[----:B------:R-:W-:-:S04]  /*2710*/  IADD3 R28, P4, R152, UR9, RZ ;  /* 0x00000009981c7c10 */ /* 0x000fc8000ff9e0ff */
[----:B------:R-:W-:Y:S01]  /*2720*/  IADD3.X R29, R153, UR10, RZ, P4, !PT ;  /* 0x0000000a991d7c10 */ /* 0x000fe2000a7fe4ff */
[----:B------:R-:W-:Y:S08]  /*2730*/  @!P5 BRA `(.L_x_40) ;  /* 0x000000000004d947 */ /* 0x000ff00003800000 */
[----:B------:R3:W5:Y:S02]  /*2740*/  LDG.E.LTC128B R156, desc[UR14][R28.64] ;  /* 0x0000000e1c9c7981 */ /* 0x000764000c1e1920 */
.L_x_40:
[----:B------:R-:W-:Y:S05]  /*2750*/  BSYNC B1 ;  /* 0x0000000000017941 */ /* 0x000fea0003800000 */
.L_x_39:
[----:B0----5:R-:W-:Y:S01]  /*2760*/  IMAD R20, R156, R11, RZ ;  /* 0x0000000b9c147224 */ /* 0x021fe200078e02ff */
[----:B------:R-:W-:Y:S01]  /*2770*/  ISETP.GT.AND P4, PT, R10, 0x8, P2 ;  /* 0x000000080a00780c */ /* 0x000fe20001784270 */
[----:B-1----:R-:W-:Y:S01]  /*2780*/  IMAD.X R17, R27, 0x1, R8, P6 ;  /* 0x000000011b117824 */ /* 0x002fe200030e0608 */
[----:B------:R-:W-:Y:S01]  /*2790*/  BSSY B1, `(.L_x_41) ;  /* 0x0000007000017945 */ /* 0x000fe20003800000 */
[----:B------:R-:W-:Y:S01]  /*27a0*/  IMAD R33, R33, R9, R20 ;  /* 0x0000000921217224 */ /* 0x000fe200078e0214 */
[----:B------:R-:W-:-:S04]  /*27b0*/  IADD3 R20, P2, R24, UR7, RZ ;  /* 0x0000000718147c10 */ /* 0x000fc8000ff5e0ff */
[----:B------:R0:W-:Y:S01]  /*27c0*/  @P5 STG.E desc[UR14][R16.64], R33 ;  /* 0x0000002110005986 */ /* 0x0001e2000c10190e */
[----:B------:R-:W-:-:S04]  /*27d0*/  IADD3.X R21, R25, UR8, RZ, P2, !PT ;  /* 0x0000000819157c10 */ /* 0x000fc800097fe4ff */
[----:B------:R-:W-:Y:S05]  /*27e0*/  @!P4 BRA `(.L_x_42) ;  /* 0x000000000004c947 */ /* 0x000fea0003800000 */
[----:B------:R1:W5:Y:S02]  /*27f0*/  LDG.E.LTC128B R156, desc[UR14][R20.64] ;  /* 0x0000000e149c7981 */ /* 0x000364000c1e1920 */
.L_x_42:
[----:B------:R-:W-:Y:S05]  /*2800*/  BSYNC B1 ;  /* 0x0000000000017941 */ /* 0x000fea0003800000 */
.L_x_41:
[----:B-1---5:R-:W-:Y:S01]  /*2810*/  IMAD R21, R156, R11, RZ ;  /* 0x0000000b9c157224 */ /* 0x022fe200078e02ff */
[----:B------:R-:W-:Y:S01]  /*2820*/  IADD3 R20, P5, R15, R154, RZ ;  /* 0x0000009a0f147210 */ /* 0x000fe20007fbe0ff */
[----:B------:R-:W-:Y:S01]  /*2830*/  BSSY B1, `(.L_x_43) ;  /* 0x000000b000017945 */ /* 0x000fe20003800000 */
[----:B------:R-:W-:Y:S01]  /*2840*/  ISETP.GT.AND P1, PT, R10, 0x8, P1 ;  /* 0x000000080a00780c */ /* 0x000fe20000f24270 */
[----:B------:R-:W-:Y:S01]  /*2850*/  IMAD R25, R34, R9, R21 ;  /* 0x0000000922197224 */ /* 0x000fe200078e0215 */
[----:B------:R-:W-:Y:S01]  /*2860*/  IADD3 R22, P6, R152, UR7, RZ ;  /* 0x0000000798167c10 */ /* 0x000fe2000ffde0ff */
[----:B------:R-:W-:Y:S01]  /*2870*/  IMAD.X R21, R14, 0x1, R155, P5 ;  /* 0x000000010e157824 */ /* 0x000fe200028e069b */
[----:B------:R-:W-:Y:S02]  /*2880*/  ISETP.GT.AND P2, PT, R13, 0x18, PT ;  /* 0x000000180d00780c */ /* 0x000fe40003f44270 */
[----:B------:R-:W-:Y:S02]  /*2890*/  IADD3 R24, P5, R15, R26, RZ ;  /* 0x0000001a0f187210 */ /* 0x000fe40007fbe0ff */
[----:B------:R1:W-:Y:S01]  /*28a0*/  @P4 STG.E desc[UR14][R20.64], R25 ;  /* 0x0000001914004986 */ /* 0x0003e2000c10190e */
[----:B------:R-:W-:-:S04]  /*28b0*/  IADD3.X R23, R153, UR8, RZ, P6, !PT ;  /* 0x0000000899177c10 */ /* 0x000fc8000b7fe4ff */
[----:B------:R-:W-:Y:S06]  /*28c0*/  @!P1 BRA `(.L_x_44) ;  /* 0x0000000000049947 */ /* 0x000fec0003800000 */
[----:B------:R4:W5:Y:S02]  /*28d0*/  LDG.E.LTC128B R156, desc[UR14][R22.64] ;  /* 0x0000000e169c7981 */ /* 0x000964000c1e1920 */
.L_x_44:
[----:B------:R-:W-:Y:S05]  /*28e0*/  BSYNC B1 ;  /* 0x0000000000017941 */ /* 0x000fea0003800000 */
.L_x_43:
[----:B-1---5:R-:W-:Y:S01]  /*28f0*/  IMAD R20, R156, R11, RZ ;  /* 0x0000000b9c147224 */ /* 0x022fe200078e02ff */
[----:B------:R-:W-:Y:S01]  /*2900*/  ISETP.GT.AND P4, PT, R10, RZ, P2 ;  /* 0x000000ff0a00720c */ /* 0x000fe20001784270 */
[----:B------:R-:W-:Y:S01]  /*2910*/  IMAD.X R25, R14, 0x1, R27, P5 ;  /* 0x000000010e197824 */ /* 0x000fe200028e061b */
[----:B------:R-:W-:Y:S01]  /*2920*/  IADD3 R26, P6, R30, UR9, RZ ;  /* 0x000000091e1a7c10 */ /* 0x000fe2000ffde0ff */
[----:B------:R-:W-:Y:S01]  /*2930*/  IMAD R35, R35, R9, R20 ;  /* 0x0000000923237224 */ /* 0x000fe200078e0214 */
[----:B------:R-:W-:Y:S01]  /*2940*/  BSSY B1, `(.L_x_45) ;  /* 0x0000006000017945 */ /* 0x000fe20003800000 */
[----:B----4-:R-:W-:Y:S02]  /*2950*/  IADD3 R22, P5, R18, R7, RZ ;  /* 0x0000000712167210 */ /* 0x010fe40007fbe0ff */
[----:B------:R-:W-:Y:S01]  /*2960*/  IADD3.X R27, R31, UR10, RZ, P6, !PT ;  /* 0x0000000a1f1b7c10 */ /* 0x000fe2000b7fe4ff */
[----:B------:R1:W-:Y:S05]  /*2970*/  @P1 STG.E desc[UR14][R24.64], R35 ;  /* 0x0000002318001986 */ /* 0x0003ea000c10190e */
[----:B------:R-:W-:Y:S05]  /*2980*/  @!P4 BRA `(.L_x_46) ;  /* 0x000000000004c947 */ /* 0x000fea0003800000 */
[----:B------:R4:W5:Y:S02]  /*2990*/  LDG.E.LTC128B R156, desc[UR14][R26.64] ;  /* 0x0000000e1a9c7981 */ /* 0x000964000c1e1920 */
.L_x_46:
[----:B------:R-:W-:Y:S05]  /*29a0*/  BSYNC B1 ;  /* 0x0000000000017941 */ /* 0x000fea0003800000 */
.L_x_45:
[----:B------:R-:W-:Y:S01]  /*29b0*/  ISETP.GT.AND P1, PT, R13, 0x19, PT ;  /* 0x000000190d00780c */ /* 0x000fe20003f24270 */
[----:B------:R-:W-:Y:S01]  /*29c0*/  IMAD.X R23, R19, 0x1, R8, P5 ;  /* 0x0000000113177824 */ /* 0x000fe200028e0608 */
[----:B------:R-:W-:Y:S01]  /*29d0*/  BSSY B1, `(.L_x_47) ;  /* 0x000000a000017945 */ /* 0x000fe20003800000 */
[----:B-----5:R-:W-:Y:S01]  /*29e0*/  IMAD R20, R156, R11, RZ ;  /* 0x0000000b9c147224 */ /* 0x020fe200078e02ff */
[----:B------:R-:W-:-:S03]  /*29f0*/  ISETP.GT.AND P5, PT, R10, RZ, P1 ;  /* 0x000000ff0a00720c */ /* 0x000fc60000fa4270 */
[----:B------:R-:W-:Y:S01]  /*2a00*/  IMAD R21, R36, R9, R20 ;  /* 0x0000000924157224 */ /* 0x000fe200078e0214 */
[----:B------:R-:W-:-:S04]  /*2a10*/  IADD3 R20, P6, R16, R7, RZ ;  /* 0x0000000710147210 */ /* 0x000fc80007fde0ff */
[----:B------:R0:W-:Y:S01]  /*2a20*/  @P4 STG.E desc[UR14][R22.64], R21 ;  /* 0x0000001516004986 */ /* 0x0001e2000c10190e */
[----:B-1----:R-:W-:-:S04]  /*2a30*/  IADD3 R24, P4, R28, UR9, RZ ;  /* 0x000000091c187c10 */ /* 0x002fc8000ff9e0ff */
[----:B------:R-:W-:Y:S01]  /*2a40*/  IADD3.X R25, R29, UR10, RZ, P4, !PT ;  /* 0x0000000a1d197c10 */ /* 0x000fe2000a7fe4ff */
[----:B------:R-:W-:Y:S08]  /*2a50*/  @!P5 BRA `(.L_x_48) ;  /* 0x000000000004d947 */ /* 0x000ff00003800000 */
[----:B------:R1:W5:Y:S02]  /*2a60*/  LDG.E.LTC128B R156, desc[UR14][R24.64] ;  /* 0x0000000e189c7981 */ /* 0x000364000c1e1920 */
.L_x_48:
[----:B------:R-:W-:Y:S05]  /*2a70*/  BSYNC B1 ;  /* 0x0000000000017941 */ /* 0x000fea0003800000 */
.L_x_47:
[----:B-----5:R-:W-:Y:S01]  /*2a80*/  IMAD R32, R156, R11, RZ ;  /* 0x0000000b9c207224 */ /* 0x020fe200078e02ff */
[----:B------:R-:W-:Y:S01]  /*2a90*/  ISETP.GT.AND P4, PT, R10, 0x8, P2 ;  /* 0x000000080a00780c */ /* 0x000fe20001784270 */
[----:B0-----:R-:W-:Y:S01]  /*2aa0*/  IMAD.X R21, R17, 0x1, R8, P6 ;  /* 0x0000000111157824 */ /* 0x001fe200030e0608 */
[----:B--2---:R-:W-:Y:S01]  /*2ab0*/  IADD3 R30, P2, R30, UR7, RZ ;  /* 0x000000071e1e7c10 */ /* 0x004fe2000ff5e0ff */
[----:B------:R-:W-:Y:S01]  /*2ac0*/  IMAD R37, R37, R9, R32 ;  /* 0x0000000925257224 */ /* 0x000fe200078e0220 */
[----:B------:R-:W-:Y:S02]  /*2ad0*/  BSSY B1, `(.L_x_49) ;  /* 0x0000005000017945 */ /* 0x000fe40003800000 */
[----:B------:R-:W-:Y:S02]  /*2ae0*/  IADD3.X R31, R31, UR8, RZ, P2, !PT ;  /* 0x000000081f1f7c10 */ /* 0x000fe400097fe4ff */
[----:B------:R0:W-:Y:S05]  /*2af0*/  @P5 STG.E desc[UR14][R20.64], R37 ;  /* 0x0000002514005986 */ /* 0x0001ea000c10190e */
[----:B------:R-:W-:Y:S05]  /*2b00*/  @!P4 BRA `(.L_x_50) ;  /* 0x000000000004c947 */ /* 0x000fea0003800000 */
[----:B------:R2:W5:Y:S02]  /*2b10*/  LDG.E.LTC128B R156, desc[UR14][R30.64] ;  /* 0x0000000e1e9c7981 */ /* 0x000564000c1e1920 */
.L_x_50:
[----:B------:R-:W-:Y:S05]  /*2b20*/  BSYNC B1 ;  /* 0x0000000000017941 */ /* 0x000fea0003800000 */
.L_x_49:
[----:B------:R-:W-:Y:S01]  /*2b30*/  IADD3 R18, P5, R18, R15, RZ ;  /* 0x0000000f12127210 */ /* 0x000fe20007fbe0ff */
[----:B--2--5:R-:W-:Y:S01]  /*2b40*/  IMAD R30, R156, R11, RZ ;  /* 0x0000000b9c1e7224 */ /* 0x024fe200078e02ff */
[----:B------:R-:W-:Y:S01]  /*2b50*/  ISETP.GT.AND P1, PT, R10, 0x8, P1 ;  /* 0x000000080a00780c */ /* 0x000fe20000f24270 */
[----:B------:R-:W-:Y:S01]  /*2b60*/  BSSY B1, `(.L_x_51) ;  /* 0x000000a000017945 */ /* 0x000fe20003800000 */
[----:B---3--:R-:W-:Y:S01]  /*2b70*/  IADD3 R28, P6, R28, UR7, RZ ;  /* 0x000000071c1c7c10 */ /* 0x008fe2000ffde0ff */
[----:B------:R-:W-:Y:S01]  /*2b80*/  IMAD R31, R38, R9, R30 ;  /* 0x00000009261f7224 */ /* 0x000fe200078e021e */
[----:B------:R-:W-:Y:S01]  /*2b90*/  ISETP.GT.AND P2, PT, R13, 0x20, PT ;  /* 0x000000200d00780c */ /* 0x000fe20003f44270 */
[----:B------:R-:W-:Y:S01]  /*2ba0*/  IMAD.X R19, R19, 0x1, R14, P5 ;  /* 0x0000000113137824 */ /* 0x000fe200028e060e */
[----:B------:R-:W-:Y:S02]  /*2bb0*/  IADD3 R30, P5, R16, R15, RZ ;  /* 0x0000000f101e7210 */ /* 0x000fe40007fbe0ff */
[----:B------:R-:W-:-:S02]  /*2bc0*/  IADD3.X R29, R29, UR8, RZ, P6, !PT ;  /* 0x000000081d1d7c10 */ /* 0x000fc4000b7fe4ff */
[----:B------:R2:W-:Y:S03]  /*2bd0*/  @P4 STG.E desc[UR14][R18.64], R31 ;  /* 0x0000001f12004986 */ /* 0x0005e6000c10190e */
[----:B------:R-:W-:Y:S06]  /*2be0*/  @!P1 BRA `(.L_x_52) ;  /* 0x0000000000049947 */ /* 0x000fec0003800000 */
[----:B------:R3:W5:Y:S02]  /*2bf0*/  LDG.E.LTC128B R156, desc[UR14][R28.64] ;  /* 0x0000000e1c9c7981 */ /* 0x000764000c1e1920 */
.L_x_52:
[----:B------:R-:W-:Y:S05]  /*2c00*/  BSYNC B1 ;  /* 0x0000000000017941 */ /* 0x000fea0003800000 */
.L_x_51:
[----:B-----5:R-:W-:Y:S01]  /*2c10*/  IMAD R16, R156, R11, RZ ;  /* 0x0000000b9c107224 */ /* 0x020fe200078e02ff */
[----:B------:R-:W-:Y:S01]  /*2c20*/  ISETP.GT.AND P4, PT, R10, RZ, P2 ;  /* 0x000000ff0a00720c */ /* 0x000fe20001784270 */
[----:B--2---:R-:W-:Y:S01]  /*2c30*/  IMAD.X R31, R17, 0x1, R14, P5 ;  /* 0x00000001111f7824 */ /* 0x004fe200028e060e */
[----:B------:R-:W-:Y:S01]  /*2c40*/  BSSY B1, `(.L_x_53) ;  /* 0x0000008000017945 */ /* 0x000fe20003800000 */
[----:B------:R-:W-:Y:S01]  /*2c50*/  IMAD R39, R39, R9, R16 ;  /* 0x0000000927277224 */ /* 0x000fe200078e0210 */
[----:B------:R-:W-:Y:S02]  /*2c60*/  IADD3 R16, P6, R26, UR9, RZ ;  /* 0x000000091a107c10 */ /* 0x000fe4000ffde0ff */
[----:B------:R-:W-:Y:S02]  /*2c70*/  IADD3 R18, P5, R22, R7, RZ ;  /* 0x0000000716127210 */ /* 0x000fe40007fbe0ff */
[----:B------:R2:W-:Y:S01]  /*2c80*/  @P1 STG.E desc[UR14][R30.64], R39 ;  /* 0x000000271e001986 */ /* 0x0005e2000c10190e */
[----:B------:R-:W-:-:S04]  /*2c90*/  IADD3.X R17, R27, UR10, RZ, P6, !PT ;  /* 0x0000000a1b117c10 */ /* 0x000fc8000b7fe4ff */
[----:B------:R-:W-:Y:S06]  /*2ca0*/  @!P4 BRA `(.L_x_54) ;  /* 0x000000000004c947 */ /* 0x000fec0003800000 */
[----:B------:R0:W5:Y:S02]  /*2cb0*/  LDG.E.LTC128B R156, desc[UR14][R16.64] ;  /* 0x0000000e109c7981 */ /* 0x000164000c1e1920 */
.L_x_54:
[----:B------:R-:W-:Y:S05]  /*2cc0*/  BSYNC B1 ;  /* 0x0000000000017941 */ /* 0x000fea0003800000 */
.L_x_53:
[----:B------:R-:W-:Y:S01]  /*2cd0*/  ISETP.GT.AND P1, PT, R13, 0x21, PT ;  /* 0x000000210d00780c */ /* 0x000fe20003f24270 */
[----:B------:R-:W-:Y:S01]  /*2ce0*/  IMAD.X R19, R23, 0x1, R8, P5 ;  /* 0x0000000117137824 */ /* 0x000fe200028e0608 */
[----:B------:R-:W-:Y:S01]  /*2cf0*/  BSSY B1, `(.L_x_55) ;  /* 0x000000a000017945 */ /* 0x000fe20003800000 */
[----:B---3-5:R-:W-:Y:S01]  /*2d00*/  IMAD R28, R156, R11, RZ ;  /* 0x0000000b9c1c7224 */ /* 0x028fe200078e02ff */
[----:B------:R-:W-:Y:S02]  /*2d10*/  ISETP.GT.AND P5, PT, R10, RZ, P1 ;  /* 0x000000ff0a00720c */ /* 0x000fe40000fa4270 */
[----:B--2---:R-:W-:Y:S01]  /*2d20*/  IADD3 R30, P6, R20, R7, RZ ;  /* 0x00000007141e7210 */ /* 0x004fe20007fde0ff */
[----:B------:R-:W-:-:S05]  /*2d30*/  IMAD R31, R40, R9, R28 ;  /* 0x00000009281f7224 */ /* 0x000fca00078e021c */
[----:B------:R2:W-:Y:S01]  /*2d40*/  @P4 STG.E desc[UR14][R18.64], R31 ;  /* 0x0000001f12004986 */ /* 0x0005e2000c10190e */
[----:B------:R-:W-:-:S04]  /*2d50*/  IADD3 R28, P4, R24, UR9, RZ ;  /* 0x00000009181c7c10 */ /* 0x000fc8000ff9e0ff */
[----:B------:R-:W-:Y:S01]  /*2d60*/  IADD3.X R29, R25, UR10, RZ, P4, !PT ;  /* 0x0000000a191d7c10 */ /* 0x000fe2000a7fe4ff */
[----:B------:R-:W-:Y:S08]  /*2d70*/  @!P5 BRA `(.L_x_56) ;  /* 0x000000000004d947 */ /* 0x000ff00003800000 */
[----:B------:R3:W5:Y:S02]  /*2d80*/  LDG.E.LTC128B R156, desc[UR14][R28.64] ;  /* 0x0000000e1c9c7981 */ /* 0x000764000c1e1920 */
.L_x_56:
[----:B------:R-:W-:Y:S05]  /*2d90*/  BSYNC B1 ;  /* 0x0000000000017941 */ /* 0x000fea0003800000 */
.L_x_55:
[----:B-----5:R-:W-:Y:S01]  /*2da0*/  IMAD R32, R156, R11, RZ ;  /* 0x0000000b9c207224 */ /* 0x020fe200078e02ff */
[----:B------:R-:W-:Y:S01]  /*2db0*/  ISETP.GT.AND P4, PT, R10, 0x8, P2 ;  /* 0x000000080a00780c */ /* 0x000fe20001784270 */
[----:B--2---:R-:W-:Y:S01]  /*2dc0*/  IMAD.X R31, R21, 0x1, R8, P6 ;  /* 0x00000001151f7824 */ /* 0x004fe200030e0608 */
[----:B----4-:R-:W-:Y:S01]  /*2dd0*/  IADD3 R26, P2, R26, UR7, RZ ;  /* 0x000000071a1a7c10 */ /* 0x010fe2000ff5e0ff */
[----:B------:R-:W-:Y:S01]  /*2de0*/  IMAD R41, R41, R9, R32 ;  /* 0x0000000929297224 */ /* 0x000fe200078e0220 */
[----:B------:R-:W-:Y:S02]  /*2df0*/  BSSY B1, `(.L_x_57) ;  /* 0x0000005000017945 */ /* 0x000fe40003800000 */
[----:B------:R-:W-:Y:S02]  /*2e00*/  IADD3.X R27, R27, UR8, RZ, P2, !PT ;  /* 0x000000081b1b7c10 */ /* 0x000fe400097fe4ff */
[----:B------:R2:W-:Y:S05]  /*2e10*/  @P5 STG.E desc[UR14][R30.64], R41 ;  /* 0x000000291e005986 */ /* 0x0005ea000c10190e */
[----:B------:R-:W-:Y:S05]  /*2e20*/  @!P4 BRA `(.L_x_58) ;  /* 0x000000000004c947 */ /* 0x000fea0003800000 */
[----:B------:R4:W5:Y:S02]  /*2e30*/  LDG.E.LTC128B R156, desc[UR14][R26.64] ;  /* 0x0000000e1a9c7981 */ /* 0x000964000c1e1920 */
.L_x_58:
[----:B------:R-:W-:Y:S05]  /*2e40*/  BSYNC B1 ;  /* 0x0000000000017941 */ /* 0x000fea0003800000 */
.L_x_57:
[----:B------:R-:W-:Y:S01]  /*2e50*/  IADD3 R22, P5, R22, R15, RZ ;  /* 0x0000000f16167210 */ /* 0x000fe20007fbe0ff */
[----:B----45:R-:W-:Y:S01]  /*2e60*/  IMAD R26, R156, R11, RZ ;  /* 0x0000000b9c1a7224 */ /* 0x030fe200078e02ff */
[----:B------:R-:W-:Y:S01]  /*2e70*/  ISETP.GT.AND P1, PT, R10, 0x8, P1 ;  /* 0x000000080a00780c */ /* 0x000fe20000f24270 */
[----:B------:R-:W-:Y:S01]  /*2e80*/  BSSY B1, `(.L_x_59) ;  /* 0x000000a000017945 */ /* 0x000fe20003800000 */
[----:B-1----:R-:W-:Y:S01]  /*2e90*/  IADD3 R24, P6, R24, UR7, RZ ;  /* 0x0000000718187c10 */ /* 0x002fe2000ffde0ff */
        /* <DEDUP_REMOVED lines=8> */
.L_x_60:
[----:B------:R-:W-:Y:S05]  /*2f20*/  BSYNC B1 ;  /* 0x0000000000017941 */ /* 0x000fea0003800000 */
.L_x_59:
[----:B0----5:R-:W-:Y:S01]  /*2f30*/  IMAD R20, R156, R11, RZ ;  /* 0x0000000b9c147224 */ /* 0x021fe200078e02ff */
[----:B------:R-:W-:Y:S01]  /*2f40*/  ISETP.GT.AND P4, PT, R10, RZ, P2 ;  /* 0x000000ff0a00720c */ /* 0x000fe20001784270 */
[----:B-1----:R-:W-:Y:S01]  /*2f50*/  IMAD.X R27, R21, 0x1, R14, P5 ;  /* 0x00000001151b7824 */ /* 0x002fe200028e060e */
        /* <DEDUP_REMOVED lines=8> */
.L_x_62:
[----:B------:R-:W-:Y:S05]  /*2fe0*/  BSYNC B1 ;  /* 0x0000000000017941 */ /* 0x000fea0003800000 */
.L_x_61:
[----:B------:R-:W-:Y:S01]  /*2ff0*/  ISETP.GT.AND P1, PT, R13, 0x29, PT ;  /* 0x000000290d00780c */ /* 0x000fe20003f24270 */
[----:B------:R-:W-:Y:S01]  /*3000*/  IMAD.X R23, R19, 0x1, R8, P5 ;  /* 0x0000000113177824 */ /* 0x000fe200028e0608 */
[----:B------:R-:W-:Y:S01]  /*3010*/  BSSY B1, `(.L_x_63) ;  /* 0x000000a000017945 */ /* 0x000fe20003800000 */
[----:B----45:R-:W-:Y:S01]  /*3020*/  IMAD R24, R156, R11, RZ ;  /* 0x0000000b9c187224 */ /* 0x030fe200078e02ff */
[----:B------:R-:W-:Y:S02]  /*3030*/  ISETP.GT.AND P5, PT, R10, RZ, P1 ;  /* 0x000000ff0a00720c */ /* 0x000fe40000fa4270 */
[----:B0-----:R-:W-:Y:S01]  /*3040*/  IADD3 R26, P6, R30, R7, RZ ;  /* 0x000000071e1a7210 */ /* 0x001fe20007fde0ff */
[----:B------:R-:W-:-:S05]  /*3050*/  IMAD R27, R44, R9, R24 ;  /* 0x000000092c1b7224 */ /* 0x000fca00078e0218 */
[----:B------:R0:W-:Y:S01]  /*3060*/  @P4 STG.E desc[UR14][R22.64], R27 ;  /* 0x0000001b16004986 */ /* 0x0001e2000c10190e */
[----:B------:R-:W-:-:S04]  /*3070*/  IADD3 R24, P4, R28, UR9, RZ ;  /* 0x000000091c187c10 */ /* 0x000fc8000ff9e0ff */
[----:B------:R-:W-:Y:S01]  /*3080*/  IADD3.X R25, R29, UR10, RZ, P4, !PT ;  /* 0x0000000a1d197c10 */ /* 0x000fe2000a7fe4ff */
[----:B------:R-:W-:Y:S08]  /*3090*/  @!P5 BRA `(.L_x_64) ;  /* 0x000000000004d947 */ /* 0x000ff00003800000 */
[----:B------:R4:W5:Y:S02]  /*30a0*/  LDG.E.LTC128B R156, desc[UR14][R24.64] ;  /* 0x0000000e189c7981 */ /* 0x000964000c1e1920 */
.L_x_64:
[----:B------:R-:W-:Y:S05]  /*30b0*/  BSYNC B1 ;  /* 0x0000000000017941 */ /* 0x000fea0003800000 */
.L_x_63:
[----:B-----5:R-:W-:Y:S01]  /*30c0*/  IMAD R32, R156, R11, RZ ;  /* 0x0000000b9c207224 */ /* 0x020fe200078e02ff */
[----:B------:R-:W-:Y:S01]  /*30d0*/  ISETP.GT.AND P4, PT, R10, 0x8, P2 ;  /* 0x000000080a00780c */ /* 0x000fe20001784270 */
[----:B0-----:R-:W-:Y:S01]  /*30e0*/  IMAD.X R27, R31, 0x1, R8, P6 ;  /* 0x000000011f1b7824 */ /* 0x001fe200030e0608 */
[----:B------:R-:W-:Y:S01]  /*30f0*/  IADD3 R16, P2, R16, UR7, RZ ;  /* 0x0000000710107c10 */ /* 0x000fe2000ff5e0ff */
[----:B------:R-:W-:Y:S01]  /*3100*/  IMAD R45, R45, R9, R32 ;  /* 0x000000092d2d7224 */ /* 0x000fe200078e0220 */
[----:B------:R-:W-:Y:S02]  /*3110*/  BSSY B1, `(.L_x_65) ;  /* 0x0000005000017945 */ /* 0x000fe40003800000 */
[----:B------:R-:W-:Y:S02]  /*3120*/  IADD3.X R17, R17, UR8, RZ, P2, !PT ;  /* 0x0000000811117c10 */ /* 0x000fe400097fe4ff */
[----:B------:R0:W-:Y:S05]  /*3130*/  @P5 STG.E desc[UR14][R26.64], R45 ;  /* 0x0000002d1a005986 */ /* 0x0001ea000c10190e */
[----:B------:R-:W-:Y:S05]  /*3140*/  @!P4 BRA `(.L_x_66) ;  /* 0x000000000004c947 */ /* 0x000fea0003800000 */
[----:B------:R0:W5:Y:S02]  /*3150*/  LDG.E.LTC128B R156, desc[UR14][R16.64] ;  /* 0x0000000e109c7981 */ /* 0x000164000c1e1920 */
.L_x_66:
[----:B------:R-:W-:Y:S05]  /*3160*/  BSYNC B1 ;  /* 0x0000000000017941 */ /* 0x000fea0003800000 */
.L_x_65:
[----:B0----5:R-:W-:Y:S01]  /*3170*/  IMAD R17, R156, R11, RZ ;  /* 0x0000000b9c117224 */ /* 0x021fe200078e02ff */
        /* <DEDUP_REMOVED lines=12> */
.L_x_68:
[----:B------:R-:W-:Y:S05]  /*3240*/  BSYNC B1 ;  /* 0x0000000000017941 */ /* 0x000fea0003800000 */
.L_x_67:
[----:B0----5:R-:W-:Y:S01]  /*3250*/  IMAD R16, R156, R11, RZ ;  /* 0x0000000b9c107224 */ /* 0x021fe200078e02ff */
[----:B------:R-:W-:Y:S01]  /*3260*/  ISETP.GT.AND P4, PT, R10, RZ, P2 ;  /* 0x000000ff0a00720c */ /* 0x000fe20001784270 */
[----:B------:R-:W-:Y:S01]  /*3270*/  IMAD.X R33, R31, 0x1, R14, P5 ;  /* 0x000000011f217824 */ /* 0x000fe200028e060e */
        /* <DEDUP_REMOVED lines=8> */
.L_x_70:
[----:B------:R-:W-:Y:S05]  /*3300*/  BSYNC B1 ;  /* 0x0000000000017941 */ /* 0x000fea0003800000 */
.L_x_69:
        /* <DEDUP_REMOVED lines=12> */
.L_x_72:
[----:B------:R-:W-:Y:S05]  /*33d0*/  BSYNC B1 ;  /* 0x0000000000017941 */ /* 0x000fea0003800000 */
.L_x_71:
[----:B0----5:R-:W-:Y:S01]  /*33e0*/  IMAD R32, R156, R11, RZ ;  /* 0x0000000b9c207224 */ /* 0x021fe200078e02ff */
[----:B------:R-:W-:Y:S01]  /*33f0*/  ISETP.GT.AND P4, PT, R10, 0x8, P2 ;  /* 0x000000080a00780c */ /* 0x000fe20001784270 */
[----:B--2---:R-:W-:Y:S01]  /*3400*/  IMAD.X R31, R27, 0x1, R8, P6 ;  /* 0x000000011b1f7824 */ /* 0x004fe200030e0608 */
[----:B-1----:R-:W-:Y:S01]  /*3410*/  IADD3 R20, P2, R20, UR7, RZ ;  /* 0x0000000714147c10 */ /* 0x002fe2000ff5e0ff */
[----:B------:R-:W-:Y:S01]  /*3420*/  IMAD R49, R49, R9, R32 ;  /* 0x0000000931317224 */ /* 0x000fe200078e0220 */
[----:B------:R-:W-:Y:S02]  /*3430*/  BSSY B1, `(.L_x_73) ;  /* 0x0000005000017945 */ /* 0x000fe40003800000 */
[----:B------:R-:W-:Y:S02]  /*3440*/  IADD3.X R21, R21, UR8, RZ, P2, !PT ;  /* 0x0000000815157c10 */ /* 0x000fe400097fe4ff */
[----:B------:R0:W-:Y:S05]  /*3450*/  @P5 STG.E desc[UR14][R30.64], R49 ;  /* 0x000000311e005986 */ /* 0x0001ea000c10190e */
[----:B------:R-:W-:Y:S05]  /*3460*/  @!P4 BRA `(.L_x_74) ;  /* 0x000000000004c947 */ /* 0x000fea0003800000 */
[----:B------:R1:W5:Y:S02]  /*3470*/  LDG.E.LTC128B R156, desc[UR14][R20.64] ;  /* 0x0000000e149c7981 */ /* 0x000364000c1e1920 */
.L_x_74:
[----:B------:R-:W-:Y:S05]  /*3480*/  BSYNC B1 ;  /* 0x0000000000017941 */ /* 0x000fea0003800000 */
.L_x_73:
        /* <DEDUP_REMOVED lines=13> */
.L_x_76:
[----:B------:R-:W-:Y:S05]  /*3560*/  BSYNC B1 ;  /* 0x0000000000017941 */ /* 0x000fea0003800000 */
.L_x_75:
[----:B-1---5:R-:W-:Y:S01]  /*3570*/  IMAD R20, R156, R11, RZ ;  /* 0x0000000b9c147224 */ /* 0x022fe200078e02ff */
[----:B------:R-:W-:Y:S01]  /*3580*/  ISETP.GT.AND P4, PT, R10, RZ, P2 ;  /* 0x000000ff0a00720c */ /* 0x000fe20001784270 */
[----:B------:R-:W-:Y:S01]  /*3590*/  IMAD.X R33, R27, 0x1, R14, P5 ;  /* 0x000000011b217824 */ /* 0x000fe200028e060e */
[----:B------:R-:W-:Y:S01]  /*35a0*/  BSSY B1, `(.L_x_77) ;  /* 0x0000008000017945 */ /* 0x000fe20003800000 */
[----:B------:R-:W-:Y:S01]  /*35b0*/  IMAD R51, R51, R9, R20 ;  /* 0x0000000933337224 */ /* 0x000fe200078e0214 */
[----:B------:R-:W-:Y:S02]  /*35c0*/  IADD3 R20, P6, R16, UR9, RZ ;  /* 0x0000000910147c10 */ /* 0x000fe4000ffde0ff */
[----:B--2---:R-:W-:Y:S02]  /*35d0*/  IADD3 R22, P5, R18, R7, RZ ;  /* 0x0000000712167210 */ /* 0x004fe40007fbe0ff */
[----:B------:R1:W-:Y:S01]  /*35e0*/  @P1 STG.E desc[UR14][R32.64], R51 ;  /* 0x0000003320001986 */ /* 0x0003e2000c10190e */
[----:B------:R-:W-:-:S04]  /*35f0*/  IADD3.X R21, R17, UR10, RZ, P6, !PT ;  /* 0x0000000a11157c10 */ /* 0x000fc8000b7fe4ff */
[----:B------:R-:W-:Y:S06]  /*3600*/  @!P4 BRA `(.L_x_78) ;  /* 0x000000000004c947 */ /* 0x000fec0003800000 */
[----:B------:R2:W5:Y:S02]  /*3610*/  LDG.E.LTC128B R156, desc[UR14][R20.64] ;  /* 0x0000000e149c7981 */ /* 0x000564000c1e1920 */
.L_x_78:
[----:B------:R-:W-:Y:S05]  /*3620*/  BSYNC B1 ;  /* 0x0000000000017941 */ /* 0x000fea0003800000 */
.L_x_77:
[----:B------:R-:W-:Y:S01]  /*3630*/  ISETP.GT.AND P1, PT, R13, 0x39, PT ;  /* 0x000000390d00780c */ /* 0x000fe20003f24270 */
[----:B------:R-:W-:Y:S01]  /*3640*/  IMAD.X R23, R19, 0x1, R8, P5 ;  /* 0x0000000113177824 */ /* 0x000fe200028e0608 */
[----:B------:R-:W-:Y:S01]  /*3650*/  BSSY B1, `(.L_x_79) ;  /* 0x000000a000017945 */ /* 0x000fe20003800000 */
[----:B----45:R-:W-:Y:S01]  /*3660*/  IMAD R24, R156, R11, RZ ;  /* 0x0000000b9c187224 */ /* 0x030fe200078e02ff */
[----:B------:R-:W-:Y:S02]  /*3670*/  ISETP.GT.AND P5, PT, R10, RZ, P1 ;  /* 0x000000ff0a00720c */ /* 0x000fe40000fa4270 */
[----:B------:R-:W-:Y:S01]  /*3680*/  IADD3 R26, P6, R30, R7, RZ ;  /* 0x000000071e1a7210 */ /* 0x000fe20007fde0ff */
[----:B------:R-:W-:-:S05]  /*3690*/  IMAD R27, R52, R9, R24 ;  /* 0x00000009341b7224 */ /* 0x000fca00078e0218 */
[----:B------:R4:W-:Y:S01]  /*36a0*/  @P4 STG.E desc[UR14][R22.64], R27 ;  /* 0x0000001b16004986 */ /* 0x0009e2000c10190e */
[----:B------:R-:W-:-:S04]  /*36b0*/  IADD3 R24, P4, R28, UR9, RZ ;  /* 0x000000091c187c10 */ /* 0x000fc8000ff9e0ff */
[----:B------:R-:W-:Y:S01]  /*36c0*/  IADD3.X R25, R29, UR10, RZ, P4, !PT ;  /* 0x0000000a1d197c10 */ /* 0x000fe2000a7fe4ff */
[----:B------:R-:W-:Y:S08]  /*36d0*/  @!P5 BRA `(.L_x_80) ;  /* 0x000000000004d947 */ /* 0x000ff00003800000 */
[----:B------:R0:W5:Y:S02]  /*36e0*/  LDG.E.LTC128B R156, desc[UR14][R24.64] ;  /* 0x0000000e189c7981 */ /* 0x000164000c1e1920 */
.L_x_80:
[----:B------:R-:W-:Y:S05]  /*36f0*/  BSYNC B1 ;  /* 0x0000000000017941 */ /* 0x000fea0003800000 */
.L_x_79:
[----:B-1---5:R-:W-:Y:S01]  /*3700*/  IMAD R32, R156, R11, RZ ;  /* 0x0000000b9c207224 */ /* 0x022fe200078e02ff */
[----:B------:R-:W-:Y:S01]  /*3710*/  ISETP.GT.AND P4, PT, R10, 0x8, P2 ;  /* 0x000000080a00780c */ /* 0x000fe20001784270 */
[----:B----4-:R-:W-:Y:S01]  /*3720*/  IMAD.X R27, R31, 0x1, R8, P6 ;  /* 0x000000011f1b7824 */ /* 0x010fe200030e0608 */
[----:B------:R-:W-:Y:S01]  /*3730*/  IADD3 R16, P2, R16, UR7, RZ ;  /* 0x0000000710107c10 */ /* 0x000fe2000ff5e0ff */
[----:B------:R-:W-:Y:S01]  /*3740*/  IMAD R53, R53, R9, R32 ;  /* 0x0000000935357224 */ /* 0x000fe200078e0220 */
[----:B------:R-:W-:Y:S02]  /*3750*/  BSSY B1, `(.L_x_81) ;  /* 0x0000005000017945 */ /* 0x000fe40003800000 */
[----:B------:R-:W-:Y:S02]  /*3760*/  IADD3.X R17, R17, UR8, RZ, P2, !PT ;  /* 0x0000000811117c10 */ /* 0x000fe400097fe4ff */
[----:B------:R1:W-:Y:S05]  /*3770*/  @P5 STG.E desc[UR14][R26.64], R53 ;  /* 0x000000351a005986 */ /* 0x0003ea000c10190e */
[----:B------:R-:W-:Y:S05]  /*3780*/  @!P4 BRA `(.L_x_82) ;  /* 0x000000000004c947 */ /* 0x000fea0003800000 */
[----:B------:R4:W5:Y:S02]  /*3790*/  LDG.E.LTC128B R156, desc[UR14][R16.64] ;  /* 0x0000000e109c7981 */ /* 0x000964000c1e1920 */
.L_x_82:
[----:B------:R-:W-:Y:S05]  /*37a0*/  BSYNC B1 ;  /* 0x0000000000017941 */ /* 0x000fea0003800000 */
.L_x_81:
[----:B----45:R-:W-:Y:S01]  /*37b0*/  IMAD R17, R156, R11, RZ ;  /* 0x0000000b9c117224 */ /* 0x030fe200078e02ff */
        /* <DEDUP_REMOVED lines=12> */
.L_x_84:
[----:B------:R-:W-:Y:S05]  /*3880*/  BSYNC B1 ;  /* 0x0000000000017941 */ /* 0x000fea0003800000 */
.L_x_83:
[----:B----45:R-:W-:Y:S01]  /*3890*/  IMAD R16, R156, R11, RZ ;  /* 0x0000000b9c107224 */ /* 0x030fe200078e02ff */
[----:B------:R-:W-:Y:S01]  /*38a0*/  ISETP.GT.AND P4, PT, R10, RZ, P2 ;  /* 0x000000ff0a00720c */ /* 0x000fe20001784270 */
[----:B------:R-:W-:Y:S01]  /*38b0*/  IMAD.X R33, R31, 0x1, R14, P5 ;  /* 0x000000011f217824 */ /* 0x000fe200028e060e */
[----:B------:R-:W-:Y:S01]  /*38c0*/  BSSY B1, `(.L_x_85) ;  /* 0x0000008000017945 */ /* 0x000fe20003800000 */
[----:B------:R-:W-:Y:S01]  /*38d0*/  IMAD R55, R55, R9, R16 ;  /* 0x0000000937377224 */ /* 0x000fe200078e0210 */
[----:B------:R-:W-:Y:S02]  /*38e0*/  IADD3 R16, P6, R20, UR9, RZ ;  /* 0x0000000914107c10 */ /* 0x000fe4000ffde0ff */
[----:B0-----:R-:W-:Y:S02]  /*38f0*/  IADD3 R18, P5, R22, R7, RZ ;  /* 0x0000000716127210 */ /* 0x001fe40007fbe0ff */
[----:B------:R0:W-:Y:S01]  /*3900*/  @P1 STG.E desc[UR14][R32.64], R55 ;  /* 0x0000003720001986 */ /* 0x0001e2000c10190e */
[----:B------:R-:W-:-:S04]  /*3910*/  IADD3.X R17, R21, UR10, RZ, P6, !PT ;  /* 0x0000000a15117c10 */ /* 0x000fc8000b7fe4ff */
[----:B------:R-:W-:Y:S06]  /*3920*/  @!P4 BRA `(.L_x_86) ;  /* 0x000000000004c947 */ /* 0x000fec0003800000 */
[----:B------:R4:W5:Y:S02]  /*3930*/  LDG.E.LTC128B R156, desc[UR14][R16.64] ;  /* 0x0000000e109c7981 */ /* 0x000964000c1e1920 */
.L_x_86:
[----:B------:R-:W-:Y:S05]  /*3940*/  BSYNC B1 ;  /* 0x0000000000017941 */ /* 0x000fea0003800000 */
.L_x_85:
[----:B------:R-:W-:Y:S01]  /*3950*/  ISETP.GT.AND P1, PT, R13, 0x41, PT ;  /* 0x000000410d00780c */ /* 0x000fe20003f24270 */
[----:B------:R-:W-:Y:S01]  /*3960*/  IMAD.X R19, R23, 0x1, R8, P5 ;  /* 0x0000000117137824 */ /* 0x000fe200028e0608 */
[----:B------:R-:W-:Y:S01]  /*3970*/  BSSY B1, `(.L_x_87) ;  /* 0x000000a000017945 */ /* 0x000fe20003800000 */
[----:B---3-5:R-:W-:Y:S01]  /*3980*/  IMAD R28, R156, R11, RZ ;  /* 0x0000000b9c1c7224 */ /* 0x028fe200078e02ff */
        /* <DEDUP_REMOVED lines=8> */
.L_x_88:
[----:B------:R-:W-:Y:S05]  /*3a10*/  BSYNC B1 ;  /* 0x0000000000017941 */ /* 0x000fea0003800000 */
.L_x_87:
[----:B0----5:R-:W-:Y:S01]  /*3a20*/  IMAD R32, R156, R11, RZ ;  /* 0x0000000b9c207224 */ /* 0x021fe200078e02ff */
[----:B------:R-:W-:Y:S01]  /*3a30*/  ISETP.GT.AND P4, PT, R10, 0x8, P2 ;  /* 0x000000080a00780c */ /* 0x000fe20001784270 */
[----:B---3--:R-:W-:Y:S01]  /*3a40*/  IMAD.X R31, R27, 0x1, R8, P6 ;  /* 0x000000011b1f7824 */ /* 0x008fe200030e0608 */
[----:B--2---:R-:W-:Y:S01]  /*3a50*/  IADD3 R20, P2, R20, UR7, RZ ;  /* 0x0000000714147c10 */ /* 0x004fe2000ff5e0ff */
[----:B------:R-:W-:Y:S01]  /*3a60*/  IMAD R57, R57, R9, R32 ;  /* 0x0000000939397224 */ /* 0x000fe200078e0220 */
[----:B------:R-:W-:Y:S02]  /*3a70*/  BSSY B1, `(.L_x_89) ;  /* 0x0000005000017945 */ /* 0x000fe40003800000 */
[----:B------:R-:W-:Y:S02]  /*3a80*/  IADD3.X R21, R21, UR8, RZ, P2, !PT ;  /* 0x0000000815157c10 */ /* 0x000fe400097fe4ff */
[----:B------:R0:W-:Y:S05]  /*3a90*/  @P5 STG.E desc[UR14][R30.64], R57 ;  /* 0x000000391e005986 */ /* 0x0001ea000c10190e */
[----:B------:R-:W-:Y:S05]  /*3aa0*/  @!P4 BRA `(.L_x_90) ;  /* 0x000000000004c947 */ /* 0x000fea0003800000 */
[----:B------:R2:W5:Y:S02]  /*3ab0*/  LDG.E.LTC128B R156, desc[UR14][R20.64] ;  /* 0x0000000e149c7981 */ /* 0x000564000c1e1920 */
.L_x_90:
[----:B------:R-:W-:Y:S05]  /*3ac0*/  BSYNC B1 ;  /* 0x0000000000017941 */ /* 0x000fea0003800000 */
.L_x_89:
[----:B--2--5:R-:W-:Y:S01]  /*3ad0*/  IMAD R21, R156, R11, RZ ;  /* 0x0000000b9c157224 */ /* 0x024fe200078e02ff */
        /* <DEDUP_REMOVED lines=12> */
.L_x_92:
[----:B------:R-:W-:Y:S05]  /*3ba0*/  BSYNC B1 ;  /* 0x0000000000017941 */ /* 0x000fea0003800000 */
.L_x_91:
[----:B--2--5:R-:W-:Y:S01]  /*3bb0*/  IMAD R20, R156, R11, RZ ;  /* 0x0000000b9c147224 */ /* 0x024fe200078e02ff */
[----:B------:R-:W-:Y:S01]  /*3bc0*/  ISETP.GT.AND P4, PT, R10, RZ, P2 ;  /* 0x000000ff0a00720c */ /* 0x000fe20001784270 */
[----:B------:R-:W-:Y:S01]  /*3bd0*/  IMAD.X R33, R27, 0x1, R14, P5 ;  /* 0x000000011b217824 */ /* 0x000fe200028e060e */
[----:B------:R-:W-:Y:S01]  /*3be0*/  BSSY B1, `(.L_x_93) ;  /* 0x0000008000017945 */ /* 0x000fe20003800000 */
[----:B------:R-:W-:Y:S01]  /*3bf0*/  IMAD R59, R59, R9, R20 ;  /* 0x000000093b3b7224 */ /* 0x000fe200078e0214 */
[----:B------:R-:W-:Y:S02]  /*3c00*/  IADD3 R20, P6, R16, UR9, RZ ;  /* 0x0000000910147c10 */ /* 0x000fe4000ffde0ff */
[----:B---3--:R-:W-:Y:S02]  /*3c10*/  IADD3 R22, P5, R18, R7, RZ ;  /* 0x0000000712167210 */ /* 0x008fe40007fbe0ff */
[----:B------:R2:W-:Y:S01]  /*3c20*/  @P1 STG.E desc[UR14][R32.64], R59 ;  /* 0x0000003b20001986 */ /* 0x0005e2000c10190e */
[----:B------:R-:W-:-:S04]  /*3c30*/  IADD3.X R21, R17, UR10, RZ, P6, !PT ;  /* 0x0000000a11157c10 */ /* 0x000fc8000b7fe4ff */
[----:B------:R-:W-:Y:S06]  /*3c40*/  @!P4 BRA `(.L_x_94) ;  /* 0x000000000004c947 */ /* 0x000fec0003800000 */
[----:B------:R3:W5:Y:S02]  /*3c50*/  LDG.E.LTC128B R156, desc[UR14][R20.64] ;  /* 0x0000000e149c7981 */ /* 0x000764000c1e1920 */
.L_x_94:
[----:B------:R-:W-:Y:S05]  /*3c60*/  BSYNC B1 ;  /* 0x0000000000017941 */ /* 0x000fea0003800000 */
.L_x_93:
[----:B------:R-:W-:Y:S01]  /*3c70*/  ISETP.GT.AND P1, PT, R13, 0x49, PT ;  /* 0x000000490d00780c */ /* 0x000fe20003f24270 */
[----:B------:R-:W-:Y:S01]  /*3c80*/  IMAD.X R23, R19, 0x1, R8, P5 ;  /* 0x0000000113177824 */ /* 0x000fe200028e0608 */
[----:B------:R-:W-:Y:S01]  /*3c90*/  BSSY B1, `(.L_x_95) ;  /* 0x000000a000017945 */ /* 0x000fe20003800000 */
[----:B-----5:R-:W-:Y:S01]  /*3ca0*/  IMAD R24, R156, R11, RZ ;  /* 0x0000000b9c187224 */ /* 0x020fe200078e02ff */
[----:B------:R-:W-:Y:S02]  /*3cb0*/  ISETP.GT.AND P5, PT, R10, RZ, P1 ;  /* 0x000000ff0a00720c */ /* 0x000fe40000fa4270 */
[----:B-1----:R-:W-:Y:S01]  /*3cc0*/  IADD3 R26, P6, R30, R7, RZ ;  /* 0x000000071e1a7210 */ /* 0x002fe20007fde0ff */
[----:B------:R-:W-:-:S05]  /*3cd0*/  IMAD R27, R60, R9, R24 ;  /* 0x000000093c1b7224 */ /* 0x000fca00078e0218 */
[----:B------:R1:W-:Y:S01]  /*3ce0*/  @P4 STG.E desc[UR14][R22.64], R27 ;  /* 0x0000001b16004986 */ /* 0x0003e2000c10190e */
[----:B------:R-:W-:-:S04]  /*3cf0*/  IADD3 R24, P4, R28, UR9, RZ ;  /* 0x000000091c187c10 */ /* 0x000fc8000ff9e0ff */
[----:B------:R-:W-:Y:S01]  /*3d00*/  IADD3.X R25, R29, UR10, RZ, P4, !PT ;  /* 0x0000000a1d197c10 */ /* 0x000fe2000a7fe4ff */
[----:B------:R-:W-:Y:S08]  /*3d10*/  @!P5 BRA `(.L_x_96) ;  /* 0x000000000004d947 */ /* 0x000ff00003800000 */
[----:B------:R0:W5:Y:S02]  /*3d20*/  LDG.E.LTC128B R156, desc[UR14][R24.64] ;  /* 0x0000000e189c7981 */ /* 0x000164000c1e1920 */
.L_x_96:
[----:B------:R-:W-:Y:S05]  /*3d30*/  BSYNC B1 ;  /* 0x0000000000017941 */ /* 0x000fea0003800000 */
.L_x_95:
[----:B--2--5:R-:W-:Y:S01]  /*3d40*/  IMAD R32, R156, R11, RZ ;  /* 0x0000000b9c207224 */ /* 0x024fe200078e02ff */
[----:B------:R-:W-:Y:S01]  /*3d50*/  ISETP.GT.AND P4, PT, R10, 0x8, P2 ;  /* 0x000000080a00780c */ /* 0x000fe20001784270 */
[----:B-1----:R-:W-:Y:S01]  /*3d60*/  IMAD.X R27, R31, 0x1, R8, P6 ;  /* 0x000000011f1b7824 */ /* 0x002fe200030e0608 */
[----:B----4-:R-:W-:Y:S01]  /*3d70*/  IADD3 R16, P2, R16, UR7, RZ ;  /* 0x0000000710107c10 */ /* 0x010fe2000ff5e0ff */
[----:B------:R-:W-:Y:S01]  /*3d80*/  IMAD R61, R61, R9, R32 ;  /* 0x000000093d3d7224 */ /* 0x000fe200078e0220 */
[----:B------:R-:W-:Y:S02]  /*3d90*/  BSSY B1, `(.L_x_97) ;  /* 0x0000005000017945 */ /* 0x000fe40003800000 */
[----:B------:R-:W-:Y:S02]  /*3da0*/  IADD3.X R17, R17, UR8, RZ, P2, !PT ;  /* 0x0000000811117c10 */ /* 0x000fe400097fe4ff */
[----:B------:R1:W-:Y:S05]  /*3db0*/  @P5 STG.E desc[UR14][R26.64], R61 ;  /* 0x0000003d1a005986 */ /* 0x0003ea000c10190e */
[----:B------:R-:W-:Y:S05]  /*3dc0*/  @!P4 BRA `(.L_x_98) ;  /* 0x000000000004c947 */ /* 0x000fea0003800000 */
[----:B------:R2:W5:Y:S02]  /*3dd0*/  LDG.E.LTC128B R156, desc[UR14][R16.64] ;  /* 0x0000000e109c7981 */ /* 0x000564000c1e1920 */
.L_x_98:
[----:B------:R-:W-:Y:S05]  /*3de0*/  BSYNC B1 ;  /* 0x0000000000017941 */ /* 0x000fea0003800000 */
.L_x_97:
        /* <DEDUP_REMOVED lines=13> */
.L_x_100:
[----:B------:R-:W-:Y:S05]  /*3ec0*/  BSYNC B1 ;  /* 0x0000000000017941 */ /* 0x000fea0003800000 */
.L_x_99:
[----:B--2--5:R-:W-:Y:S01]  /*3ed0*/  IMAD R16, R156, R11, RZ ;  /* 0x0000000b9c107224 */ /* 0x024fe200078e02ff */
[----:B------:R-:W-:Y:S01]  /*3ee0*/  ISETP.GT.AND P4, PT, R10, RZ, P2 ;  /* 0x000000ff0a00720c */ /* 0x000fe20001784270 */
[----:B------:R-:W-:Y:S01]  /*3ef0*/  IMAD.X R33, R31, 0x1, R14, P5 ;  /* 0x000000011f217824 */ /* 0x000fe200028e060e */
[----:B------:R-:W-:Y:S01]  /*3f00*/  BSSY B1, `(.L_x_101) ;  /* 0x0000008000017945 */ /* 0x000fe20003800000 */
[----:B------:R-:W-:Y:S01]  /*3f10*/  IMAD R63, R63, R9, R16 ;  /* 0x000000093f3f7224 */ /* 0x000fe200078e0210 */
[----:B------:R-:W-:Y:S02]  /*3f20*/  IADD3 R16, P6, R20, UR9, RZ ;  /* 0x0000000914107c10 */ /* 0x000fe4000ffde0ff */
[----:B----4-:R-:W-:Y:S02]  /*3f30*/  IADD3 R18, P5, R22, R7, RZ ;  /* 0x0000000716127210 */ /* 0x010fe40007fbe0ff */
[----:B------:R2:W-:Y:S01]  /*3f40*/  @P1 STG.E desc[UR14][R32.64], R63 ;  /* 0x0000003f20001986 */ /* 0x0005e2000c10190e */
[----:B------:R-:W-:-:S04]  /*3f50*/  IADD3.X R17, R21, UR10, RZ, P6, !PT ;  /* 0x0000000a15117c10 */ /* 0x000fc8000b7fe4ff */
[----:B------:R-:W-:Y:S06]  /*3f60*/  @!P4 BRA `(.L_x_102) ;  /* 0x000000000004c947 */ /* 0x000fec0003800000 */
[----:B------:R4:W5:Y:S02]  /*3f70*/  LDG.E.LTC128B R156, desc[UR14][R16.64] ;  /* 0x0000000e109c7981 */ /* 0x000964000c1e1920 */
.L_x_102:
[----:B------:R-:W-:Y:S05]  /*3f80*/  BSYNC B1 ;  /* 0x0000000000017941 */ /* 0x000fea0003800000 */
.L_x_101:
[----:B------:R-:W-:Y:S01]  /*3f90*/  ISETP.GT.AND P1, PT, R13, 0x51, PT ;  /* 0x000000510d00780c */ /* 0x000fe20003f24270 */
[----:B------:R-:W-:Y:S01]  /*3fa0*/  IMAD.X R19, R23, 0x1, R8, P5 ;  /* 0x0000000117137824 */ /* 0x000fe200028e0608 */
[----:B------:R-:W-:Y:S01]  /*3fb0*/  BSSY B1, `(.L_x_103) ;  /* 0x000000a000017945 */ /* 0x000fe20003800000 */
[----:B-----5:R-:W-:Y:S01]  /*3fc0*/  IMAD R28, R156, R11, RZ ;  /* 0x0000000b9c1c7224 */ /* 0x020fe200078e02ff */
        /* <DEDUP_REMOVED lines=8> */
.L_x_104:
[----:B------:R-:W-:Y:S05]  /*4050*/  BSYNC B1 ;  /* 0x0000000000017941 */ /* 0x000fea0003800000 */
.L_x_103:
[----:B--2--5:R-:W-:Y:S01]  /*4060*/  IMAD R32, R156, R11, RZ ;  /* 0x0000000b9c207224 */ /* 0x024fe200078e02ff */
[----:B------:R-:W-:Y:S01]  /*4070*/  ISETP.GT.AND P4, PT, R10, 0x8, P2 ;  /* 0x000000080a00780c */ /* 0x000fe20001784270 */
[----:B0-----:R-:W-:Y:S01]  /*4080*/  IMAD.X R31, R27, 0x1, R8, P6 ;  /* 0x000000011b1f7824 */ /* 0x001fe200030e0608 */
[----:B---3--:R-:W-:Y:S01]  /*4090*/  IADD3 R20, P2, R20, UR7, RZ ;  /* 0x0000000714147c10 */ /* 0x008fe2000ff5e0ff */
[----:B------:R-:W-:Y:S01]  /*40a0*/  IMAD R65, R65, R9, R32 ;  /* 0x0000000941417224 */ /* 0x000fe200078e0220 */
[----:B------:R-:W-:Y:S02]  /*40b0*/  BSSY B1, `(.L_x_105) ;  /* 0x0000005000017945 */ /* 0x000fe40003800000 */
[----:B------:R-:W-:Y:S02]  /*40c0*/  IADD3.X R21, R21, UR8, RZ, P2, !PT ;  /* 0x0000000815157c10 */ /* 0x000fe400097fe4ff */
[----:B------:R0:W-:Y:S05]  /*40d0*/  @P5 STG.E desc[UR14][R30.64], R65 ;  /* 0x000000411e005986 */ /* 0x0001ea000c10190e */
[----:B------:R-:W-:Y:S05]  /*40e0*/  @!P4 BRA `(.L_x_106) ;  /* 0x000000000004c947 */ /* 0x000fea0003800000 */
[----:B------:R2:W5:Y:S02]  /*40f0*/  LDG.E.LTC128B R156, desc[UR14][R20.64] ;  /* 0x0000000e149c7981 */ /* 0x000564000c1e1920 */
.L_x_106:
[----:B------:R-:W-:Y:S05]  /*4100*/  BSYNC B1 ;  /* 0x0000000000017941 */ /* 0x000fea0003800000 */
.L_x_105:
        /* <DEDUP_REMOVED lines=13> */
.L_x_108:
[----:B------:R-:W-:Y:S05]  /*41e0*/  BSYNC B1 ;  /* 0x0000000000017941 */ /* 0x000fea0003800000 */
.L_x_107:
        /* <DEDUP_REMOVED lines=11> */
.L_x_110:
[----:B------:R-:W-:Y:S05]  /*42a0*/  BSYNC B1 ;  /* 0x0000000000017941 */ /* 0x000fea0003800000 */
.L_x_109:
        /* <DEDUP_REMOVED lines=12> */
.L_x_112:
[----:B------:R-:W-:Y:S05]  /*4370*/  BSYNC B1 ;  /* 0x0000000000017941 */ /* 0x000fea0003800000 */
.L_x_111:
        /* <DEDUP_REMOVED lines=10> */
.L_x_114:
[----:B------:R-:W-:Y:S05]  /*4420*/  BSYNC B1 ;  /* 0x0000000000017941 */ /* 0x000fea0003800000 */
.L_x_113:
        /* <DEDUP_REMOVED lines=13> */
.L_x_116:
[----:B------:R-:W-:Y:S05]  /*4500*/  BSYNC B1 ;  /* 0x0000000000017941 */ /* 0x000fea0003800000 */
.L_x_115:
        /* <DEDUP_REMOVED lines=11> */
.L_x_118:
[----:B------:R-:W-:Y:S05]  /*45c0*/  BSYNC B1 ;  /* 0x0000000000017941 */ /* 0x000fea0003800000 */
.L_x_117:
        /* <DEDUP_REMOVED lines=12> */
.L_x_120:
[----:B------:R-:W-:Y:S05]  /*4690*/  BSYNC B1 ;  /* 0x0000000000017941 */ /* 0x000fea0003800000 */
.L_x_119:
        /* <DEDUP_REMOVED lines=10> */
.L_x_122:
[----:B------:R-:W-:Y:S05]  /*4740*/  BSYNC B1 ;  /* 0x0000000000017941 */ /* 0x000fea0003800000 */
.L_x_121:
        /* <DEDUP_REMOVED lines=13> */
.L_x_124:
[----:B------:R-:W-:Y:S05]  /*4820*/  BSYNC B1 ;  /* 0x0000000000017941 */ /* 0x000fea0003800000 */
.L_x_123:
        /* <DEDUP_REMOVED lines=11> */
.L_x_126:
[----:B------:R-:W-:Y:S05]  /*48e0*/  BSYNC B1 ;  /* 0x0000000000017941 */ /* 0x000fea0003800000 */
.L_x_125:
        /* <DEDUP_REMOVED lines=12> */
.L_x_128:
[----:B------:R-:W-:Y:S05]  /*49b0*/  BSYNC B1 ;  /* 0x0000000000017941 */ /* 0x000fea0003800000 */
.L_x_127:
        /* <DEDUP_REMOVED lines=10> */
.L_x_130:
[----:B------:R-:W-:Y:S05]  /*4a60*/  BSYNC B1 ;  /* 0x0000000000017941 */ /* 0x000fea0003800000 */
.L_x_129:
        /* <DEDUP_REMOVED lines=13> */
.L_x_132:
[----:B------:R-:W-:Y:S05]  /*4b40*/  BSYNC B1 ;  /* 0x0000000000017941 */ /* 0x000fea0003800000 */
.L_x_131:
        /* <DEDUP_REMOVED lines=11> */
.L_x_134:
[----:B------:R-:W-:Y:S05]  /*4c00*/  BSYNC B1 ;  /* 0x0000000000017941 */ /* 0x000fea0003800000 */
.L_x_133:
        /* <DEDUP_REMOVED lines=12> */
.L_x_136:
[----:B------:R-:W-:Y:S05]  /*4cd0*/  BSYNC B1 ;  /* 0x0000000000017941 */ /* 0x000fea0003800000 */
.L_x_135:
        /* <DEDUP_REMOVED lines=10> */
.L_x_138:
[----:B------:R-:W-:Y:S05]  /*4d80*/  BSYNC B1 ;  /* 0x0000000000017941 */ /* 0x000fea0003800000 */
.L_x_137:
        /* <DEDUP_REMOVED lines=13> */
.L_x_140:
[----:B------:R-:W-:Y:S05]  /*4e60*/  BSYNC B1 ;  /* 0x0000000000017941 */ /* 0x000fea0003800000 */
.L_x_139:
        /* <DEDUP_REMOVED lines=11> */
.L_x_142:
[----:B------:R-:W-:Y:S05]  /*4f20*/  BSYNC B1 ;  /* 0x0000000000017941 */ /* 0x000fea0003800000 */
.L_x_141:
        /* <DEDUP_REMOVED lines=12> */
.L_x_144:
[----:B------:R-:W-:Y:S05]  /*4ff0*/  BSYNC B1 ;  /* 0x0000000000017941 */ /* 0x000fea0003800000 */
.L_x_143:
        /* <DEDUP_REMOVED lines=10> */
.L_x_146:
[----:B------:R-:W-:Y:S05]  /*50a0*/  BSYNC B1 ;  /* 0x0000000000017941 */ /* 0x000fea0003800000 */
.L_x_145:
        /* <DEDUP_REMOVED lines=13> */
.L_x_148:
[----:B------:R-:W-:Y:S05]  /*5180*/  BSYNC B1 ;  /* 0x0000000000017941 */ /* 0x000fea0003800000 */
.L_x_147:
        /* <DEDUP_REMOVED lines=11> */
.L_x_150:
[----:B------:R-:W-:Y:S05]  /*5240*/  BSYNC B1 ;  /* 0x0000000000017941 */ /* 0x000fea0003800000 */
.L_x_149:
        /* <DEDUP_REMOVED lines=12> */
.L_x_152:
[----:B------:R-:W-:Y:S05]  /*5310*/  BSYNC B1 ;  /* 0x0000000000017941 */ /* 0x000fea0003800000 */
.L_x_151:
        /* <DEDUP_REMOVED lines=10> */
.L_x_154:
[----:B------:R-:W-:Y:S05]  /*53c0*/  BSYNC B1 ;  /* 0x0000000000017941 */ /* 0x000fea0003800000 */
.L_x_153:
        /* <DEDUP_REMOVED lines=13> */
.L_x_156:
[----:B------:R-:W-:Y:S05]  /*54a0*/  BSYNC B1 ;  /* 0x0000000000017941 */ /* 0x000fea0003800000 */
.L_x_155:
        /* <DEDUP_REMOVED lines=11> */
.L_x_158:
[----:B------:R-:W-:Y:S05]  /*5560*/  BSYNC B1 ;  /* 0x0000000000017941 */ /* 0x000fea0003800000 */
.L_x_157:
        /* <DEDUP_REMOVED lines=12> */
.L_x_160:
[----:B------:R-:W-:Y:S05]  /*5630*/  BSYNC B1 ;  /* 0x0000000000017941 */ /* 0x000fea0003800000 */
.L_x_159:
        /* <DEDUP_REMOVED lines=10> */
.L_x_162:
[----:B------:R-:W-:Y:S05]  /*56e0*/  BSYNC B1 ;  /* 0x0000000000017941 */ /* 0x000fea0003800000 */
.L_x_161:
        /* <DEDUP_REMOVED lines=13> */
.L_x_164:
[----:B------:R-:W-:Y:S05]  /*57c0*/  BSYNC B1 ;  /* 0x0000000000017941 */ /* 0x000fea0003800000 */
.L_x_163:
        /* <DEDUP_REMOVED lines=11> */
.L_x_166:
[----:B------:R-:W-:Y:S05]  /*5880*/  BSYNC B1 ;  /* 0x0000000000017941 */ /* 0x000fea0003800000 */
.L_x_165:
        /* <DEDUP_REMOVED lines=12> */
.L_x_168:
[----:B------:R-:W-:Y:S05]  /*5950*/  BSYNC B1 ;  /* 0x0000000000017941 */ /* 0x000fea0003800000 */
.L_x_167:
        /* <DEDUP_REMOVED lines=10> */
.L_x_170:
[----:B------:R-:W-:Y:S05]  /*5a00*/  BSYNC B1 ;  /* 0x0000000000017941 */ /* 0x000fea0003800000 */
.L_x_169:
        /* <DEDUP_REMOVED lines=13> */
.L_x_172:
[----:B------:R-:W-:Y:S05]  /*5ae0*/  BSYNC B1 ;  /* 0x0000000000017941 */ /* 0x000fea0003800000 */
.L_x_171:
        /* <DEDUP_REMOVED lines=11> */
.L_x_174:
[----:B------:R-:W-:Y:S05]  /*5ba0*/  BSYNC B1 ;  /* 0x0000000000017941 */ /* 0x000fea0003800000 */
.L_x_173:
        /* <DEDUP_REMOVED lines=12> */
.L_x_176:
[----:B------:R-:W-:Y:S05]  /*5c70*/  BSYNC B1 ;  /* 0x0000000000017941 */ /* 0x000fea0003800000 */
.L_x_175:
        /* <DEDUP_REMOVED lines=10> */
.L_x_178:
[----:B------:R-:W-:Y:S05]  /*5d20*/  BSYNC B1 ;  /* 0x0000000000017941 */ /* 0x000fea0003800000 */
.L_x_177:
        /* <DEDUP_REMOVED lines=13> */
.L_x_180:
[----:B------:R-:W-:Y:S05]  /*5e00*/  BSYNC B1 ;  /* 0x0000000000017941 */ /* 0x000fea0003800000 */
.L_x_179:
        /* <DEDUP_REMOVED lines=11> */
.L_x_182:
[----:B------:R-:W-:Y:S05]  /*5ec0*/  BSYNC B1 ;  /* 0x0000000000017941 */ /* 0x000fea0003800000 */
.L_x_181:
        /* <DEDUP_REMOVED lines=12> */
.L_x_184:
[----:B------:R-:W-:Y:S05]  /*5f90*/  BSYNC B1 ;  /* 0x0000000000017941 */ /* 0x000fea0003800000 */
.L_x_183:
        /* <DEDUP_REMOVED lines=10> */
.L_x_186:
[----:B------:R-:W-:Y:S05]  /*6040*/  BSYNC B1 ;  /* 0x0000000000017941 */ /* 0x000fea0003800000 */
.L_x_185:
        /* <DEDUP_REMOVED lines=13> */
.L_x_188:
[----:B------:R-:W-:Y:S05]  /*6120*/  BSYNC B1 ;  /* 0x0000000000017941 */ /* 0x000fea0003800000 */
.L_x_187:
        /* <DEDUP_REMOVED lines=11> */
.L_x_190:
[----:B------:R-:W-:Y:S05]  /*61e0*/  BSYNC B1 ;  /* 0x0000000000017941 */ /* 0x000fea0003800000 */
.L_x_189:
        /* <DEDUP_REMOVED lines=12> */
.L_x_192:
[----:B------:R-:W-:Y:S05]  /*62b0*/  BSYNC B1 ;  /* 0x0000000000017941 */ /* 0x000fea0003800000 */
.L_x_191:
        /* <DEDUP_REMOVED lines=10> */
.L_x_194:
[----:B------:R-:W-:Y:S05]  /*6360*/  BSYNC B1 ;  /* 0x0000000000017941 */ /* 0x000fea0003800000 */
.L_x_193:
        /* <DEDUP_REMOVED lines=13> */
.L_x_196:
[----:B------:R-:W-:Y:S05]  /*6440*/  BSYNC B1 ;  /* 0x0000000000017941 */ /* 0x000fea0003800000 */
.L_x_195:
        /* <DEDUP_REMOVED lines=11> */
.L_x_198:
[----:B------:R-:W-:Y:S05]  /*6500*/  BSYNC B1 ;  /* 0x0000000000017941 */ /* 0x000fea0003800000 */
.L_x_197:
        /* <DEDUP_REMOVED lines=12> */
.L_x_200:
[----:B------:R-:W-:Y:S05]  /*65d0*/  BSYNC B1 ;  /* 0x0000000000017941 */ /* 0x000fea0003800000 */
.L_x_199:
        /* <DEDUP_REMOVED lines=10> */
.L_x_202:
[----:B------:R-:W-:Y:S05]  /*6680*/  BSYNC B1 ;  /* 0x0000000000017941 */ /* 0x000fea0003800000 */
.L_x_201:
        /* <DEDUP_REMOVED lines=13> */
.L_x_204:
[----:B------:R-:W-:Y:S05]  /*6760*/  BSYNC B1 ;  /* 0x0000000000017941 */ /* 0x000fea0003800000 */
.L_x_203:
        /* <DEDUP_REMOVED lines=11> */
.L_x_206:
[----:B------:R-:W-:Y:S05]  /*6820*/  BSYNC B1 ;  /* 0x0000000000017941 */ /* 0x000fea0003800000 */
.L_x_205:
        /* <DEDUP_REMOVED lines=12> */
.L_x_208:
[----:B------:R-:W-:Y:S05]  /*68f0*/  BSYNC B1 ;  /* 0x0000000000017941 */ /* 0x000fea0003800000 */
.L_x_207:
        /* <DEDUP_REMOVED lines=10> */
.L_x_210:
[----:B------:R-:W-:Y:S05]  /*69a0*/  BSYNC B1 ;  /* 0x0000000000017941 */ /* 0x000fea0003800000 */
.L_x_209:
        /* <DEDUP_REMOVED lines=13> */
.L_x_212:
[----:B------:R-:W-:Y:S05]  /*6a80*/  BSYNC B1 ;  /* 0x0000000000017941 */ /* 0x000fea0003800000 */
.L_x_211:
        /* <DEDUP_REMOVED lines=11> */
.L_x_214:
[----:B------:R-:W-:Y:S05]  /*6b40*/  BSYNC B1 ;  /* 0x0000000000017941 */ /* 0x000fea0003800000 */
.L_x_213:
        /* <DEDUP_REMOVED lines=12> */
.L_x_216:
[----:B------:R-:W-:Y:S05]  /*6c10*/  BSYNC B1 ;  /* 0x0000000000017941 */ /* 0x000fea0003800000 */
.L_x_215:
        /* <DEDUP_REMOVED lines=10> */
.L_x_218:
[----:B------:R-:W-:Y:S05]  /*6cc0*/  BSYNC B1 ;  /* 0x0000000000017941 */ /* 0x000fea0003800000 */
.L_x_217:
        /* <DEDUP_REMOVED lines=13> */
.L_x_220:
[----:B------:R-:W-:Y:S05]  /*6da0*/  BSYNC B1 ;  /* 0x0000000000017941 */ /* 0x000fea0003800000 */
.L_x_219:
        /* <DEDUP_REMOVED lines=11> */
.L_x_222:
[----:B------:R-:W-:Y:S05]  /*6e60*/  BSYNC B1 ;  /* 0x0000000000017941 */ /* 0x000fea0003800000 */
.L_x_221:
        /* <DEDUP_REMOVED lines=12> */
.L_x_224:
[----:B------:R-:W-:Y:S05]  /*6f30*/  BSYNC B1 ;  /* 0x0000000000017941 */ /* 0x000fea0003800000 */
.L_x_223:
        /* <DEDUP_REMOVED lines=10> */
.L_x_226:
[----:B------:R-:W-:Y:S05]  /*6fe0*/  BSYNC B1 ;  /* 0x0000000000017941 */ /* 0x000fea0003800000 */
.L_x_225:
        /* <DEDUP_REMOVED lines=13> */
.L_x_228:
[----:B------:R-:W-:Y:S05]  /*70c0*/  BSYNC B1 ;  /* 0x0000000000017941 */ /* 0x000fea0003800000 */
.L_x_227:
        /* <DEDUP_REMOVED lines=11> */
.L_x_230:
[----:B------:R-:W-:Y:S05]  /*7180*/  BSYNC B1 ;  /* 0x0000000000017941 */ /* 0x000fea0003800000 */
.L_x_229:
        /* <DEDUP_REMOVED lines=12> */
.L_x_232:
[----:B------:R-:W-:Y:S05]  /*7250*/  BSYNC B1 ;  /* 0x0000000000017941 */ /* 0x000fea0003800000 */
.L_x_231:
        /* <DEDUP_REMOVED lines=10> */
.L_x_234:
[----:B------:R-:W-:Y:S05]  /*7300*/  BSYNC B1 ;  /* 0x0000000000017941 */ /* 0x000fea0003800000 */
.L_x_233:
        /* <DEDUP_REMOVED lines=13> */
.L_x_236:
[----:B------:R-:W-:Y:S05]  /*73e0*/  BSYNC B1 ;  /* 0x0000000000017941 */ /* 0x000fea0003800000 */
.L_x_235:
        /* <DEDUP_REMOVED lines=11> */
.L_x_238:
[----:B------:R-:W-:Y:S05]  /*74a0*/  BSYNC B1 ;  /* 0x0000000000017941 */ /* 0x000fea0003800000 */
.L_x_237:
        /* <DEDUP_REMOVED lines=12> */
.L_x_240:
[----:B------:R-:W-:Y:S05]  /*7570*/  BSYNC B1 ;  /* 0x0000000000017941 */ /* 0x000fea0003800000 */
.L_x_239:
        /* <DEDUP_REMOVED lines=10> */
.L_x_242:
[----:B------:R-:W-:Y:S05]  /*7620*/  BSYNC B1 ;  /* 0x0000000000017941 */ /* 0x000fea0003800000 */
.L_x_241:
        /* <DEDUP_REMOVED lines=13> */
.L_x_244:
[----:B------:R-:W-:Y:S05]  /*7700*/  BSYNC B1 ;  /* 0x0000000000017941 */ /* 0x000fea0003800000 */
.L_x_243:
        /* <DEDUP_REMOVED lines=11> */
.L_x_246:
[----:B------:R-:W-:Y:S05]  /*77c0*/  BSYNC B1 ;  /* 0x0000000000017941 */ /* 0x000fea0003800000 */
.L_x_245:
        /* <DEDUP_REMOVED lines=12> */
.L_x_248:
[----:B------:R-:W-:Y:S05]  /*7890*/  BSYNC B1 ;  /* 0x0000000000017941 */ /* 0x000fea0003800000 */
.L_x_247:
        /* <DEDUP_REMOVED lines=10> */
.L_x_250:
[----:B------:R-:W-:Y:S05]  /*7940*/  BSYNC B1 ;  /* 0x0000000000017941 */ /* 0x000fea0003800000 */
.L_x_249:
        /* <DEDUP_REMOVED lines=13> */
.L_x_252:
[----:B------:R-:W-:Y:S05]  /*7a20*/  BSYNC B1 ;  /* 0x0000000000017941 */ /* 0x000fea0003800000 */
.L_x_251:
        /* <DEDUP_REMOVED lines=11> */
.L_x_254:
[----:B------:R-:W-:Y:S05]  /*7ae0*/  BSYNC B1 ;  /* 0x0000000000017941 */ /* 0x000fea0003800000 */
.L_x_253:
        /* <DEDUP_REMOVED lines=12> */
.L_x_256:
[----:B------:R-:W-:Y:S05]  /*7bb0*/  BSYNC B1 ;  /* 0x0000000000017941 */ /* 0x000fea0003800000 */
.L_x_255:
        /* <DEDUP_REMOVED lines=10> */
.L_x_258:
[----:B------:R-:W-:Y:S05]  /*7c60*/  BSYNC B1 ;  /* 0x0000000000017941 */ /* 0x000fea0003800000 */
.L_x_257:
        /* <DEDUP_REMOVED lines=13> */
.L_x_260:
[----:B------:R-:W-:Y:S05]  /*7d40*/  BSYNC B1 ;  /* 0x0000000000017941 */ /* 0x000fea0003800000 */
.L_x_259:
        /* <DEDUP_REMOVED lines=11> */
.L_x_262:
[----:B------:R-:W-:Y:S05]  /*7e00*/  BSYNC B1 ;  /* 0x0000000000017941 */ /* 0x000fea0003800000 */
.L_x_261:
[----:B------:R-:W-:Y:S01]  /*7e10*/  ISETP.GT.AND P2, PT, R13, 0xf1, PT ;  /* 0x000000f10d00780c */ /* 0x000fe20003f44270 */
[----:B-----5:R-:W-:Y:S01]  /*7e20*/  IMAD R28, R156, R11, RZ ;  /* 0x0000000b9c1c7224 */ /* 0x020fe200078e02ff */
[----:B------:R-:W-:Y:S01]  /*7e30*/  BSSY B1, `(.L_x_263) ;  /* 0x000000a000017945 */ /* 0x000fe20003800000 */
[----:B------:R-:W-:Y:S01]  /*7e40*/  IMAD.X R19, R23, 0x1, R8, P5 ;  /* 0x0000000117137824 */ /* 0x000fe200028e0608 */
[----:B------:R-:W-:Y:S01]  /*7e50*/  ISETP.GT.AND P1, PT, R10, RZ, P2 ;  /* 0x000000ff0a00720c */ /* 0x000fe20001724270 */
[----:B0-----:R-:W-:Y:S01]  /*7e60*/  IMAD R31, R144, R9, R28 ;  /* 0x00000009901f7224 */ /* 0x001fe200078e021c */
[----:B------:R-:W-:-:S04]  /*7e70*/  IADD3 R30, P5, R26, R7, RZ ;  /* 0x000000071a1e7210 */ /* 0x000fc80007fbe0ff */
[----:B------:R0:W-:Y:S01]  /*7e80*/  @P6 STG.E desc[UR14][R18.64], R31 ;  /* 0x0000001f12006986 */ /* 0x0001e2000c10190e */
[----:B------:R-:W-:-:S04]  /*7e90*/  IADD3 R28, P6, R24, UR9, RZ ;  /* 0x00000009181c7c10 */ /* 0x000fc8000ffde0ff */
[----:B------:R-:W-:Y:S02]  /*7ea0*/  IADD3.X R29, R25, UR10, RZ, P6, !PT ;  /* 0x0000000a191d7c10 */ /* 0x000fe4000b7fe4ff */
[----:B------:R-:W-:Y:S07]  /*7eb0*/  @!P1 BRA `(.L_x_264) ;  /* 0x0000000000049947 */ /* 0x000fee0003800000 */
[----:B------:R0:W5:Y:S02]  /*7ec0*/  LDG.E.LTC128B R156, desc[UR14][R28.64] ;  /* 0x0000000e1c9c7981 */ /* 0x000164000c1e1920 */
.L_x_264:
[----:B------:R-:W-:Y:S05]  /*7ed0*/  BSYNC B1 ;  /* 0x0000000000017941 */ /* 0x000fea0003800000 */
.L_x_263:
        /* <DEDUP_REMOVED lines=10> */
.L_x_266:
[----:B------:R-:W-:Y:S05]  /*7f80*/  BSYNC B1 ;  /* 0x0000000000017941 */ /* 0x000fea0003800000 */
.L_x_265:
        /* <DEDUP_REMOVED lines=13> */
.L_x_268:
[----:B------:R-:W-:Y:S05]  /*8060*/  BSYNC B1 ;  /* 0x0000000000017941 */ /* 0x000fea0003800000 */
.L_x_267:
[----:B--2--5:R-:W-:Y:S01]  /*8070*/  IMAD R20, R156, R11, RZ ;  /* 0x0000000b9c147224 */ /* 0x024fe200078e02ff */
[----:B------:R-:W-:Y:S01]  /*8080*/  ISETP.GT.AND P6, PT, R10, RZ, P1 ;  /* 0x000000ff0a00720c */ /* 0x000fe20000fc4270 */
[----:B------:R-:W-:Y:S01]  /*8090*/  IMAD.X R33, R27, 0x1, R14, P5 ;  /* 0x000000011b217824 */ /* 0x000fe200028e060e */
[----:B------:R-:W-:Y:S01]  /*80a0*/  BSSY B1, `(.L_x_269) ;  /* 0x0000008000017945 */ /* 0x000fe20003800000 */
[----:B------:R-:W-:Y:S01]  /*80b0*/  IMAD R147, R147, R9, R20 ;  /* 0x0000000993937224 */ /* 0x000fe200078e0214 */
[----:B---3--:R-:W-:-:S04]  /*80c0*/  IADD3 R22, P4, R18, R7, RZ ;  /* 0x0000000712167210 */ /* 0x008fc80007f9e0ff */
[----:B------:R2:W-:Y:S05]  /*80d0*/  @P2 STG.E desc[UR14][R32.64], R147 ;  /* 0x0000009320002986 */ /* 0x0005ea000c10190e */
[----:B------:R-:W-:Y:S05]  /*80e0*/  @!P6 BRA `(.L_x_270) ;  /* 0x00000000000ce947 */ /* 0x000fea0003800000 */
[----:B------:R-:W-:-:S04]  /*80f0*/  IADD3 R20, P2, R16, UR9, RZ ;  /* 0x0000000910147c10 */ /* 0x000fc8000ff5e0ff */
[----:B------:R-:W-:-:S05]  /*8100*/  IADD3.X R21, R17, UR10, RZ, P2, !PT ;  /* 0x0000000a11157c10 */ /* 0x000fca00097fe4ff */
[----:B------:R3:W5:Y:S04]  /*8110*/  LDG.E.LTC128B R156, desc[UR14][R20.64] ;  /* 0x0000000e149c7981 */ /* 0x000768000c1e1920 */
.L_x_270:
[----:B------:R-:W-:Y:S05]  /*8120*/  BSYNC B1 ;  /* 0x0000000000017941 */ /* 0x000fea0003800000 */
.L_x_269:
[----:B------:R-:W-:Y:S01]  /*8130*/  ISETP.GT.AND P2, PT, R13, 0xf9, PT ;  /* 0x000000f90d00780c */ /* 0x000fe20003f44270 */
[----:B---3-5:R-:W-:Y:S01]  /*8140*/  IMAD R20, R156, R11, RZ ;  /* 0x0000000b9c147224 */ /* 0x028fe200078e02ff */
[----:B------:R-:W-:Y:S01]  /*8150*/  BSSY B1, `(.L_x_271) ;  /* 0x000000a000017945 */ /* 0x000fe20003800000 */
[----:B------:R-:W-:Y:S01]  /*8160*/  IMAD.X R23, R19, 0x1, R8, P4 ;  /* 0x0000000113177824 */ /* 0x000fe200020e0608 */
[----:B------:R-:W-:Y:S01]  /*8170*/  ISETP.GT.AND P5, PT, R10, RZ, P2 ;  /* 0x000000ff0a00720c */ /* 0x000fe200017a4270 */
[----:B------:R-:W-:Y:S01]  /*8180*/  IMAD R13, R148, R9, R20 ;  /* 0x00000009940d7224 */ /* 0x000fe200078e0214 */
[----:B------:R-:W-:-:S04]  /*8190*/  IADD3 R24, P4, R30, R7, RZ ;  /* 0x000000071e187210 */ /* 0x000fc80007f9e0ff */
[----:B------:R3:W-:Y:S01]  /*81a0*/  @P6 STG.E desc[UR14][R22.64], R13 ;  /* 0x0000000d16006986 */ /* 0x0007e2000c10190e */
[----:B------:R-:W-:-:S04]  /*81b0*/  IADD3 R20, P6, R28, UR9, RZ ;  /* 0x000000091c147c10 */ /* 0x000fc8000ffde0ff */
[----:B------:R-:W-:Y:S02]  /*81c0*/  IADD3.X R21, R29, UR10, RZ, P6, !PT ;  /* 0x0000000a1d157c10 */ /* 0x000fe4000b7fe4ff */
[----:B------:R-:W-:Y:S07]  /*81d0*/  @!P5 BRA `(.L_x_272) ;  /* 0x000000000004d947 */ /* 0x000fee0003800000 */
[----:B------:R0:W5:Y:S02]  /*81e0*/  LDG.E.LTC128B R156, desc[UR14][R20.64] ;  /* 0x0000000e149c7981 */ /* 0x000164000c1e1920 */
.L_x_272:
[----:B------:R-:W-:Y:S05]  /*81f0*/  BSYNC B1 ;  /* 0x0000000000017941 */ /* 0x000fea0003800000 */
.L_x_271:
[----:B0----5:R-:W-:Y:S01]  /*8200*/  IMAD R20, R156, R11, RZ ;  /* 0x0000000b9c147224 */ /* 0x021fe200078e02ff */
[----:B------:R-:W-:Y:S01]  /*8210*/  ISETP.GT.AND P1, PT, R10, 0x8, P1 ;  /* 0x000000080a00780c */ /* 0x000fe20000f24270 */
[----:B------:R-:W-:Y:S01]  /*8220*/  IMAD.X R25, R31, 0x1, R8, P4 ;  /* 0x000000011f197824 */ /* 0x000fe200020e0608 */
[----:B----4-:R-:W-:Y:S01]  /*8230*/  IADD3 R16, P4, R16, UR7, RZ ;  /* 0x0000000710107c10 */ /* 0x010fe2000ff9e0ff */
[----:B------:R-:W-:Y:S01]  /*8240*/  IMAD R149, R149, R9, R20 ;  /* 0x0000000995957224 */ /* 0x000fe200078e0214 */
[----:B------:R-:W-:Y:S01]  /*8250*/  BSSY B1, `(.L_x_273) ;  /* 0x0000006000017945 */ /* 0x000fe20003800000 */
[----:B------:R-:W-:Y:S02]  /*8260*/  IADD3 R20, P6, R18, R15, RZ ;  /* 0x0000000f12147210 */ /* 0x000fe40007fde0ff */
[----:B------:R-:W-:Y:S01]  /*8270*/  IADD3.X R17, R17, UR8, RZ, P4, !PT ;  /* 0x0000000811117c10 */ /* 0x000fe2000a7fe4ff */
[----:B------:R0:W-:Y:S05]  /*8280*/  @P5 STG.E desc[UR14][R24.64], R149 ;  /* 0x0000009518005986 */ /* 0x0001ea000c10190e */
[----:B------:R-:W-:Y:S05]  /*8290*/  @!P1 BRA `(.L_x_274) ;  /* 0x0000000000049947 */ /* 0x000fea0003800000 */
[----:B------:R4:W5:Y:S02]  /*82a0*/  LDG.E.LTC128B R156, desc[UR14][R16.64] ;  /* 0x0000000e109c7981 */ /* 0x000964000c1e1920 */
.L_x_274:
[----:B------:R-:W-:Y:S05]  /*82b0*/  BSYNC B1 ;  /* 0x0000000000017941 */ /* 0x000fea0003800000 */
.L_x_273:
[----:B------:R-:W-:Y:S01]  /*82c0*/  ISETP.GT.AND P2, PT, R10, 0x8, P2 ;  /* 0x000000080a00780c */ /* 0x000fe20001744270 */
[----:B-----5:R-:W-:Y:S01]  /*82d0*/  IMAD R7, R156, R11, RZ ;  /* 0x0000000b9c077224 */ /* 0x020fe200078e02ff */
[----:B------:R-:W-:Y:S01]  /*82e0*/  BSSY B1, `(.L_x_275) ;  /* 0x0000008000017945 */ /* 0x000fe20003800000 */
[----:B------:R-:W-:Y:S02]  /*82f0*/  IMAD.X R21, R19, 0x1, R14, P6 ;  /* 0x0000000113157824 */ /* 0x000fe400030e060e */
[----:B------:R-:W-:-:S05]  /*8300*/  IMAD R7, R150, R9, R7 ;  /* 0x0000000996077224 */ /* 0x000fca00078e0207 */
[----:B------:R0:W-:Y:S01]  /*8310*/  @P1 STG.E desc[UR14][R20.64], R7 ;  /* 0x0000000714001986 */ /* 0x0001e2000c10190e */
[----:B----4-:R-:W-:-:S04]  /*8320*/  IADD3 R16, P1, R28, UR7, RZ ;  /* 0x000000071c107c10 */ /* 0x010fc8000ff3e0ff */
[----:B------:R-:W-:Y:S01]  /*8330*/  IADD3.X R17, R29, UR8, RZ, P1, !PT ;  /* 0x000000081d117c10 */ /* 0x000fe20008ffe4ff */
[----:B------:R-:W-:Y:S08]  /*8340*/  @!P2 BRA `(.L_x_276) ;  /* 0x000000000004a947 */ /* 0x000ff00003800000 */
[----:B------:R4:W5:Y:S02]  /*8350*/  LDG.E.LTC128B R156, desc[UR14][R16.64] ;  /* 0x0000000e109c7981 */ /* 0x000964000c1e1920 */
.L_x_276:
[----:B------:R-:W-:Y:S05]  /*8360*/  BSYNC B1 ;  /* 0x0000000000017941 */ /* 0x000fea0003800000 */
.L_x_275:
[----:B------:R-:W-:Y:S05]  /*8370*/  @!P2 BRA `(.L_x_277) ;  /* 0x0000002c0014a947 */ /* 0x000fea0003800000 */
[----:B----4-:R-:W-:Y:S01]  /*8380*/  IADD3 R16, P1, R30, R15, RZ ;  /* 0x0000000f1e107210 */ /* 0x010fe20007f3e0ff */
[----:B-----5:R-:W-:-:S04]  /*8390*/  IMAD R156, R156, R11, RZ ;  /* 0x0000000b9c9c7224 */ /* 0x020fc800078e02ff */
[----:B------:R-:W-:Y:S02]  /*83a0*/  IMAD.X R17, R31, 0x1, R14, P1 ;  /* 0x000000011f117824 */ /* 0x000fe400008e060e */
[----:B------:R-:W-:-:S05]  /*83b0*/  IMAD R151, R151, R9, R156 ;  /* 0x0000000997977224 */ /* 0x000fca00078e029c */
[----:B------:R4:W-:Y:S01]  /*83c0*/  STG.E desc[UR14][R16.64], R151 ;  /* 0x0000009710007986 */ /* 0x0009e2000c10190e */
[----:B------:R-:W-:Y:S05]  /*83d0*/  BRA `(.L_x_277) ;  /* 0x0000002800fc7947 */ /* 0x000fea0003800000 */
.L_x_26:
[----:B------:R-:W-:Y:S01]  /*83e0*/  ISETP.GT.AND P5, PT, R13, 0x1, PT ;  /* 0x000000010d00780c */ /* 0x000fe20003fa4270 */
[----:B------:R-:W-:Y:S01]  /*83f0*/  ULDC.64 UR8, c[0x0][0x6c0] ;  /* 0x0001b00000087ab9 */ /* 0x000fe20000000a00 */
[----:B------:R-:W-:Y:S01]  /*8400*/  ISETP.GT.AND P1, PT, R10, 0x8, P1 ;  /* 0x000000080a00780c */ /* 0x000fe20000f24270 */
[-C--:B------:R-:W-:Y:S01]  /*8410*/  IMAD R21, R24, R9.reuse, RZ ;  /* 0x0000000918157224 */ /* 0x080fe200078e02ff */
[----:B------:R-:W-:Y:S01]  /*8420*/  LEA R16, P6, R156, UR8, 0x2 ;  /* 0x000000089c107c11 */ /* 0x000fe2000f8c10ff */
[-C--:B------:R-:W-:Y:S01]  /*8430*/  IMAD R25, R25, R9.reuse, RZ ;  /* 0x0000000919197224 */ /* 0x080fe200078e02ff */
[----:B------:R-:W-:Y:S01]  /*8440*/  ISETP.GT.AND P2, PT, R10, RZ, P5 ;  /* 0x000000ff0a00720c */ /* 0x000fe20002f44270 */
[-C--:B------:R-:W-:Y:S01]  /*8450*/  IMAD R153, R26, R9.reuse, RZ ;  /* 0x000000091a997224 */ /* 0x080fe200078e02ff */
[----:B------:R-:W-:Y:S01]  /*8460*/  LEA.HI.X R17, R156, UR9, R163, 0x2, P6 ;  /* 0x000000099c117c11 */ /* 0x000fe2000b0f14a3 */
[C---:B------:R-:W-:Y:S01]  /*8470*/  IMAD.SHL.U32 R8, R14.reuse, 0x20, RZ ;  /* 0x000000200e087824 */ /* 0x040fe200078e00ff */
[----:B------:R-:W-:Y:S01]  /*8480*/  LEA R18, P6, R14, R16, 0x2 ;  /* 0x000000100e127211 */ /* 0x000fe200078c10ff */
[----:B------:R-:W-:Y:S01]  /*8490*/  IMAD R27, R27, R9, RZ ;  /* 0x000000091b1b7224 */ /* 0x000fe200078e02ff */
[----:B------:R-:W-:Y:S01]  /*84a0*/  ISETP.GT.AND P5, PT, R10, 0x8, P5 ;  /* 0x000000080a00780c */ /* 0x000fe20002fa4270 */
[----:B------:R0:W-:Y:S01]  /*84b0*/  @P4 STG.E desc[UR14][R16.64], R21 ;  /* 0x0000001510004986 */ /* 0x0001e2000c10190e */
[C-C-:B------:R-:W-:Y:S01]  /*84c0*/  LEA.HI.X R19, R14.reuse, R17, R15.reuse, 0x2, P6 ;  /* 0x000000110e137211 */ /* 0x140fe200030f140f */
[-C--:B------:R-:W-:Y:S01]  /*84d0*/  IMAD R29, R29, R9.reuse, RZ ;  /* 0x000000091d1d7224 */ /* 0x080fe200078e02ff */
[----:B------:R-:W-:Y:S01]  /*84e0*/  ISETP.GT.AND P4, PT, R13, 0x8, PT ;  /* 0x000000080d00780c */ /* 0x000fe20003f84270 */
[-C--:B------:R-:W-:Y:S01]  /*84f0*/  IMAD R31, R31, R9.reuse, RZ ;  /* 0x000000091f1f7224 */ /* 0x080fe200078e02ff */
[----:B------:R-:W-:Y:S01]  /*8500*/  SHF.L.U64.HI R7, R14, 0x5, R15 ;  /* 0x000000050e077819 */ /* 0x000fe2000001020f */
[----:B------:R1:W-:Y:S01]  /*8510*/  @P2 STG.E desc[UR14][R18.64], R25 ;  /* 0x0000001912002986 */ /* 0x0003e2000c10190e */
[----:B------:R-:W-:Y:S01]  /*8520*/  ISETP.GT.AND P6, PT, R10, RZ, P4 ;  /* 0x000000ff0a00720c */ /* 0x000fe200027c4270 */
[-C--:B------:R-:W-:Y:S01]  /*8530*/  IMAD R33, R33, R9.reuse, RZ ;  /* 0x0000000921217224 */ /* 0x080fe200078e02ff */
[----:B------:R-:W-:Y:S01]  /*8540*/  ISETP.GT.AND P2, PT, R13, 0x9, PT ;  /* 0x000000090d00780c */ /* 0x000fe20003f44270 */
[----:B------:R2:W-:Y:S01]  /*8550*/  @P1 STG.E desc[UR14][R16.64+0x20], R153 ;  /* 0x0000209910001986 */ /* 0x0005e2000c10190e */
[-C--:B------:R-:W-:Y:S01]  /*8560*/  IADD3 R20, P1, R16, R8.reuse, RZ ;  /* 0x0000000810147210 */ /* 0x080fe20007f3e0ff */
[-C--:B------:R-:W-:Y:S01]  /*8570*/  IMAD R35, R35, R9.reuse, RZ ;  /* 0x0000000923237224 */ /* 0x080fe200078e02ff */
[----:B------:R-:W-:Y:S01]  /*8580*/  ISETP.GT.AND P4, PT, R10, 0x8, P4 ;  /* 0x000000080a00780c */ /* 0x000fe20002784270 */
[----:B------:R3:W-:Y:S01]  /*8590*/  @P5 STG.E desc[UR14][R18.64+0x20], R27 ;  /* 0x0000201b12005986 */ /* 0x0007e2000c10190e */
[----:B------:R-:W-:Y:S01]  /*85a0*/  IADD3 R22, P5, R18, R8, RZ ;  /* 0x0000000812167210 */ /* 0x000fe20007fbe0ff */
[--C-:B0-----:R-:W-:Y:S01]  /*85b0*/  IMAD.X R21, R17, 0x1, R7.reuse, P1 ;  /* 0x0000000111157824 */ /* 0x101fe200008e0607 */
[----:B------:R-:W-:Y:S01]  /*85c0*/  ISETP.GT.AND P1, PT, R10, RZ, P2 ;  /* 0x000000ff0a00720c */ /* 0x000fe20001724270 */
[----:B-1----:R-:W-:Y:S01]  /*85d0*/  IMAD R25, R28, R9, RZ ;  /* 0x000000091c197224 */ /* 0x002fe200078e02ff */
[----:B------:R-:W-:Y:S01]  /*85e0*/  ISETP.GT.AND P2, PT, R10, 0x8, P2 ;  /* 0x000000080a00780c */ /* 0x000fe20001744270 */
[----:B------:R-:W-:-:S02]  /*85f0*/  IMAD.X R23, R19, 0x1, R7, P5 ;  /* 0x0000000113177824 */ /* 0x000fc400028e0607 */
[-C--:B--2---:R-:W-:Y:S01]  /*8600*/  IMAD R153, R30, R9.reuse, RZ ;  /* 0x000000091e997224 */ /* 0x084fe200078e02ff */
[----:B------:R0:W-:Y:S01]  /*8610*/  @P6 STG.E desc[UR14][R20.64], R25 ;  /* 0x0000001914006986 */ /* 0x0001e2000c10190e */
[----:B------:R-:W-:Y:S01]  /*8620*/  IADD3 R15, P6, R8, 0x20, RZ ;  /* 0x00000020080f7810 */ /* 0x000fe20007fde0ff */
[-C--:B------:R-:W-:Y:S02]  /*8630*/  IMAD R37, R37, R9.reuse, RZ ;  /* 0x0000000925257224 */ /* 0x080fe400078e02ff */
[----:B------:R-:W-:Y:S01]  /*8640*/  IMAD R39, R39, R9, RZ ;  /* 0x0000000927277224 */ /* 0x000fe200078e02ff */
[----:B------:R-:W-:Y:S01]  /*8650*/  IADD3 R16, P5, R16, R15, RZ ;  /* 0x0000000f10107210 */ /* 0x000fe20007fbe0ff */
[----:B------:R-:W-:Y:S01]  /*8660*/  IMAD.X R14, RZ, RZ, R7, P6 ;  /* 0x000000ffff0e7224 */ /* 0x000fe200030e0607 */
[----:B------:R1:W-:Y:S01]  /*8670*/  @P1 STG.E desc[UR14][R22.64], R29 ;  /* 0x0000001d16001986 */ /* 0x0003e2000c10190e */
[----:B------:R-:W-:Y:S01]  /*8680*/  ISETP.GT.AND P1, PT, R13, 0x10, PT ;  /* 0x000000100d00780c */ /* 0x000fe20003f24270 */
[----:B------:R-:W-:Y:S01]  /*8690*/  IMAD R41, R41, R9, RZ ;  /* 0x0000000929297224 */ /* 0x000fe200078e02ff */
[----:B------:R-:W-:Y:S01]  /*86a0*/  IADD3 R24, P6, R20, R8, RZ ;  /* 0x0000000814187210 */ /* 0x000fe20007fde0ff */
[----:B------:R-:W-:Y:S01]  /*86b0*/  IMAD.X R17, R17, 0x1, R14, P5 ;  /* 0x0000000111117824 */ /* 0x000fe200028e060e */
[----:B---3--:R-:W-:Y:S01]  /*86c0*/  IADD3 R18, P5, R18, R15, RZ ;  /* 0x0000000f12127210 */ /* 0x008fe20007fbe0ff */
[----:B------:R-:W-:-:S02]  /*86d0*/  IMAD R43, R43, R9, RZ ;  /* 0x000000092b2b7224 */ /* 0x000fc400078e02ff */
[--C-:B0-----:R-:W-:Y:S01]  /*86e0*/  IMAD.X R25, R21, 0x1, R7.reuse, P6 ;  /* 0x0000000115197824 */ /* 0x101fe200030e0607 */
[----:B------:R0:W-:Y:S01]  /*86f0*/  @P4 STG.E desc[UR14][R16.64], R153 ;  /* 0x0000009910004986 */ /* 0x0001e2000c10190e */
[----:B------:R-:W-:Y:S01]  /*8700*/  IMAD.X R19, R19, 0x1, R14, P5 ;  /* 0x0000000113137824 */ /* 0x000fe200028e060e */
[----:B------:R-:W-:Y:S01]  /*8710*/  ISETP.GT.AND P5, PT, R10, RZ, P1 ;  /* 0x000000ff0a00720c */ /* 0x000fe20000fa4270 */
[-C--:B-1----:R-:W-:Y:S01]  /*8720*/  IMAD R29, R32, R9.reuse, RZ ;  /* 0x00000009201d7224 */ /* 0x082fe200078e02ff */
[----:B------:R-:W-:Y:S01]  /*8730*/  ISETP.GT.AND P4, PT, R13, 0x11, PT ;  /* 0x000000110d00780c */ /* 0x000fe20003f84270 */
[-C--:B------:R-:W-:Y:S01]  /*8740*/  IMAD R45, R45, R9.reuse, RZ ;  /* 0x000000092d2d7224 */ /* 0x080fe200078e02ff */
[----:B------:R1:W-:Y:S01]  /*8750*/  @P2 STG.E desc[UR14][R18.64], R31 ;  /* 0x0000001f12002986 */ /* 0x0003e2000c10190e */
[-C--:B------:R-:W-:Y:S01]  /*8760*/  IADD3 R26, P6, R22, R8.reuse, RZ ;  /* 0x00000008161a7210 */ /* 0x080fe20007fde0ff */
[-C--:B------:R-:W-:Y:S01]  /*8770*/  IMAD R47, R47, R9.reuse, RZ ;  /* 0x000000092f2f7224 */ /* 0x080fe200078e02ff */
[C---:B------:R-:W-:Y:S01]  /*8780*/  ISETP.GT.AND P2, PT, R10.reuse, RZ, P4 ;  /* 0x000000ff0a00720c */ /* 0x040fe20002744270 */
[-C--:B------:R-:W-:Y:S01]  /*8790*/  IMAD R49, R49, R9.reuse, RZ ;  /* 0x0000000931317224 */ /* 0x080fe200078e02ff */
[C---:B------:R-:W-:Y:S01]  /*87a0*/  ISETP.GT.AND P1, PT, R10.reuse, 0x8, P1 ;  /* 0x000000080a00780c */ /* 0x040fe20000f24270 */
[----:B------:R-:W-:Y:S01]  /*87b0*/  IMAD.X R27, R23, 0x1, R7, P6 ;  /* 0x00000001171b7824 */ /* 0x000fe200030e0607 */
[----:B------:R-:W-:Y:S01]  /*87c0*/  ISETP.GT.AND P4, PT, R10, 0x8, P4 ;  /* 0x000000080a00780c */ /* 0x000fe20002784270 */
[----:B------:R-:W-:Y:S01]  /*87d0*/  IMAD R51, R51, R9, RZ ;  /* 0x0000000933337224 */ /* 0x000fe200078e02ff */
[----:B------:R2:W-:Y:S01]  /*87e0*/  @P5 STG.E desc[UR14][R24.64], R29 ;  /* 0x0000001d18005986 */ /* 0x0005e2000c10190e */
[----:B0-----:R-:W-:Y:S01]  /*87f0*/  IADD3 R16, P5, R20, R15, RZ ;  /* 0x0000000f14107210 */ /* 0x001fe20007fbe0ff */
[-C--:B------:R-:W-:Y:S01]  /*8800*/  IMAD R53, R53, R9.reuse, RZ ;  /* 0x0000000935357224 */ /* 0x080fe200078e02ff */
[----:B------:R-:W-:Y:S01]  /*8810*/  IADD3 R20, P6, R24, R8, RZ ;  /* 0x0000000818147210 */ /* 0x000fe20007fde0ff */
[----:B-1----:R-:W-:-:S02]  /*8820*/  IMAD R31, R34, R9, RZ ;  /* 0x00000009221f7224 */ /* 0x002fc400078e02ff */
[--C-:B------:R-:W-:Y:S01]  /*8830*/  IMAD.X R17, R21, 0x1, R14.reuse, P5 ;  /* 0x0000000115117824 */ /* 0x100fe200028e060e */
[----:B------:R-:W-:Y:S01]  /*8840*/  IADD3 R18, P5, R22, R15, RZ ;  /* 0x0000000f16127210 */ /* 0x000fe20007fbe0ff */
[----:B------:R-:W-:Y:S01]  /*8850*/  @P2 STG.E desc[UR14][R26.64], R33 ;  /* 0x000000211a002986 */ /* 0x000fe2000c10190e */
[----:B------:R-:W-:Y:S01]  /*8860*/  ISETP.GT.AND P2, PT, R13, 0x18, PT ;  /* 0x000000180d00780c */ /* 0x000fe20003f44270 */
[--C-:B------:R-:W-:Y:S01]  /*8870*/  IMAD.X R21, R25, 0x1, R7.reuse, P6 ;  /* 0x0000000119157824 */ /* 0x100fe200030e0607 */
[----:B------:R-:W-:Y:S01]  /*8880*/  IADD3 R22, P6, R26, R8, RZ ;  /* 0x000000081a167210 */ /* 0x000fe20007fde0ff */
[----:B------:R-:W-:Y:S01]  /*8890*/  IMAD.X R19, R23, 0x1, R14, P5 ;  /* 0x0000000117137824 */ /* 0x000fe200028e060e */
[----:B------:R-:W-:Y:S01]  /*88a0*/  ISETP.GT.AND P5, PT, R10, RZ, P2 ;  /* 0x000000ff0a00720c */ /* 0x000fe200017a4270 */
[----:B------:R0:W-:Y:S01]  /*88b0*/  @P1 STG.E desc[UR14][R16.64], R31 ;  /* 0x0000001f10001986 */ /* 0x0001e2000c10190e */
[----:B------:R-:W-:Y:S01]  /*88c0*/  ISETP.GT.AND P1, PT, R13, 0x19, PT ;  /* 0x000000190d00780c */ /* 0x000fe20003f24270 */
[-C--:B--2---:R-:W-:Y:S01]  /*88d0*/  IMAD R29, R36, R9.reuse, RZ ;  /* 0x00000009241d7224 */ /* 0x084fe200078e02ff */
[C---:B------:R-:W-:Y:S01]  /*88e0*/  ISETP.GT.AND P2, PT, R10.reuse, 0x8, P2 ;  /* 0x000000080a00780c */ /* 0x040fe20001744270 */
[----:B------:R1:W-:Y:S01]  /*88f0*/  @P4 STG.E desc[UR14][R18.64], R35 ;  /* 0x0000002312004986 */ /* 0x0003e2000c10190e */
[C---:B------:R-:W-:Y:S01]  /*8900*/  ISETP.GT.AND P4, PT, R10.reuse, RZ, P1 ;  /* 0x000000ff0a00720c */ /* 0x040fe20000f84270 */
[----:B------:R-:W-:Y:S01]  /*8910*/  IMAD.X R23, R27, 0x1, R7, P6 ;  /* 0x000000011b177824 */ /* 0x000fe200030e0607 */
[----:B------:R-:W-:Y:S01]  /*8920*/  ISETP.GT.AND P1, PT, R10, 0x8, P1 ;  /* 0x000000080a00780c */ /* 0x000fe20000f24270 */
[----:B------:R-:W-:-:S02]  /*8930*/  IMAD R55, R55, R9, RZ ;  /* 0x0000000937377224 */ /* 0x000fc400078e02ff */
[----:B------:R-:W-:Y:S02]  /*8940*/  IMAD R57, R57, R9, RZ ;  /* 0x0000000939397224 */ /* 0x000fe400078e02ff */
[----:B------:R2:W-:Y:S01]  /*8950*/  @P5 STG.E desc[UR14][R20.64], R29 ;  /* 0x0000001d14005986 */ /* 0x0005e2000c10190e */
[----:B0-----:R-:W-:Y:S01]  /*8960*/  IADD3 R16, P5, R24, R15, RZ ;  /* 0x0000000f18107210 */ /* 0x001fe20007fbe0ff */
[-C--:B------:R-:W-:Y:S01]  /*8970*/  IMAD R31, R38, R9.reuse, RZ ;  /* 0x00000009261f7224 */ /* 0x080fe200078e02ff */
[-C--:B------:R-:W-:Y:S01]  /*8980*/  IADD3 R24, P6, R20, R8.reuse, RZ ;  /* 0x0000000814187210 */ /* 0x080fe20007fde0ff */
[----:B------:R-:W-:Y:S02]  /*8990*/  IMAD R59, R59, R9, RZ ;  /* 0x000000093b3b7224 */ /* 0x000fe400078e02ff */
[--C-:B------:R-:W-:Y:S01]  /*89a0*/  IMAD.X R17, R25, 0x1, R14.reuse, P5 ;  /* 0x0000000119117824 */ /* 0x100fe200028e060e */
[----:B-1----:R-:W-:Y:S01]  /*89b0*/  IADD3 R18, P5, R26, R15, RZ ;  /* 0x0000000f1a127210 */ /* 0x002fe20007fbe0ff */
        /* <DEDUP_REMOVED lines=359> */
[----:B------:R-:W-:-:S04]  /*a030*/  IMAD R151, R151, R9, RZ ;  /* 0x0000000997977224 */ /* 0x000fc800078e02ff */
[----:B------:R2:W-:Y:S01]  /*a040*/  @P5 STG.E desc[UR14][R20.64], R29 ;  /* 0x0000001d14005986 */ /* 0x0005e2000c10190e */
[----:B0-----:R-:W-:Y:S01]  /*a050*/  IADD3 R16, P5, R24, R15, RZ ;  /* 0x0000000f18107210 */ /* 0x001fe20007fbe0ff */
[----:B------:R-:W-:Y:S01]  /*a060*/  IMAD R31, R102, R9, RZ ;  /* 0x00000009661f7224 */ /* 0x000fe200078e02ff */
[----:B------:R-:W-:-:S03]  /*a070*/  IADD3 R24, P6, R20, R8, RZ ;  /* 0x0000000814187210 */ /* 0x000fc60007fde0ff */
        /* <DEDUP_REMOVED lines=10> */
[----:B--2---:R-:W-:Y:S01]  /*a120*/  IMAD R29, R104, R9, RZ ;  /* 0x00000009681d7224 */ /* 0x004fe200078e02ff */
[C---:B------:R-:W-:Y:S01]  /*a130*/  ISETP.GT.AND P1, PT, R10.reuse, 0x8, P1 ;  /* 0x000000080a00780c */ /* 0x040fe20000f24270 */
[----:B------:R1:W-:Y:S01]  /*a140*/  @P2 STG.E desc[UR14][R18.64], R103 ;  /* 0x0000006712002986 */ /* 0x0003e2000c10190e */
[C---:B------:R-:W-:Y:S01]  /*a150*/  ISETP.GT.AND P2, PT, R10.reuse, RZ, P4 ;  /* 0x000000ff0a00720c */ /* 0x040fe20002744270 */
[----:B------:R-:W-:Y:S01]  /*a160*/  IMAD.X R27, R23, 0x1, R7, P6 ;  /* 0x00000001171b7824 */ /* 0x000fe200030e0607 */
[----:B------:R-:W-:-:S05]  /*a170*/  ISETP.GT.AND P4, PT, R10, 0x8, P4 ;  /* 0x000000080a00780c */ /* 0x000fca0002784270 */
        /* <DEDUP_REMOVED lines=203> */
[----:B-1----:R-:W-:-:S03]  /*ae30*/  IADD3 R18, P6, R22, R15, RZ ;  /* 0x0000000f16127210 */ /* 0x002fc60007fde0ff */
[--C-:B------:R-:W-:Y:S01]  /*ae40*/  IMAD.X R17, R21, 0x1, R14.reuse, P5 ;  /* 0x0000000115117824 */ /* 0x100fe200028e060e */
[----:B------:R-:W-:Y:S01]  /*ae50*/  @P4 STG.E desc[UR14][R26.64], R145 ;  /* 0x000000911a004986 */ /* 0x000fe2000c10190e */
[----:B------:R-:W-:Y:S01]  /*ae60*/  ISETP.GT.AND P4, PT, R13, 0xf8, PT ;  /* 0x000000f80d00780c */ /* 0x000fe20003f84270 */
[--C-:B------:R-:W-:Y:S01]  /*ae70*/  IMAD.X R19, R23, 0x1, R14.reuse, P6 ;  /* 0x0000000117137824 */ /* 0x100fe200030e060e */
[----:B------:R-:W-:Y:S01]  /*ae80*/  ISETP.GT.AND P5, PT, R13, 0xf9, PT ;  /* 0x000000f90d00780c */ /* 0x000fe20003fa4270 */
[----:B------:R0:W-:Y:S01]  /*ae90*/  @P2 STG.E desc[UR14][R16.64], R31 ;  /* 0x0000001f10002986 */ /* 0x0001e2000c10190e */
[-C--:B------:R-:W-:Y:S01]  /*aea0*/  IADD3 R20, P2, R24, R8.reuse, RZ ;  /* 0x0000000818147210 */ /* 0x080fe20007f5e0ff */
[----:B------:R-:W-:Y:S01]  /*aeb0*/  IMAD R13, R150, R9, RZ ;  /* 0x00000009960d7224 */ /* 0x000fe200078e02ff */
[----:B--2---:R-:W-:Y:S01]  /*aec0*/  IADD3 R24, P6, R24, R15, RZ ;  /* 0x0000000f18187210 */ /* 0x004fe20007fde0ff */
[----:B------:R1:W-:Y:S01]  /*aed0*/  @P1 STG.E desc[UR14][R18.64], R147 ;  /* 0x0000009312001986 */ /* 0x0003e2000c10190e */
[C---:B------:R-:W-:Y:S01]  /*aee0*/  ISETP.GT.AND P1, PT, R10.reuse, RZ, P4 ;  /* 0x000000ff0a00720c */ /* 0x040fe20002724270 */
[C---:B------:R-:W-:Y:S01]  /*aef0*/  IMAD.X R21, R25.reuse, 0x1, R7, P2 ;  /* 0x0000000119157824 */ /* 0x040fe200010e0607 */
[----:B------:R-:W-:Y:S01]  /*af00*/  ISETP.GT.AND P2, PT, R10, RZ, P5 ;  /* 0x000000ff0a00720c */ /* 0x000fe20002f44270 */
[----:B------:R-:W-:Y:S01]  /*af10*/  IMAD.X R25, R25, 0x1, R14, P6 ;  /* 0x0000000119197824 */ /* 0x000fe200030e060e */
[----:B------:R-:W-:-:S02]  /*af20*/  IADD3 R22, P6, R26, R8, RZ ;  /* 0x000000081a167210 */ /* 0x000fc40007fde0ff */
[C---:B------:R-:W-:Y:S02]  /*af30*/  ISETP.GT.AND P4, PT, R10.reuse, 0x8, P4 ;  /* 0x000000080a00780c */ /* 0x040fe40002784270 */
[----:B------:R-:W-:Y:S01]  /*af40*/  ISETP.GT.AND P5, PT, R10, 0x8, P5 ;  /* 0x000000080a00780c */ /* 0x000fe20002fa4270 */
[----:B------:R-:W-:Y:S01]  /*af50*/  IMAD.X R23, R27, 0x1, R7, P6 ;  /* 0x000000011b177824 */ /* 0x000fe200030e0607 */
[----:B0-----:R-:W-:Y:S01]  /*af60*/  IADD3 R16, P6, R26, R15, RZ ;  /* 0x0000000f1a107210 */ /* 0x001fe20007fde0ff */
[----:B------:R-:W-:-:S04]  /*af70*/  IMAD R7, R148, R9, RZ ;  /* 0x0000000994077224 */ /* 0x000fc800078e02ff */
[----:B------:R-:W-:Y:S01]  /*af80*/  IMAD.X R17, R27, 0x1, R14, P6 ;  /* 0x000000011b117824 */ /* 0x000fe200030e060e */
[----:B------:R1:W-:Y:S04]  /*af90*/  @P1 STG.E desc[UR14][R20.64], R7 ;  /* 0x0000000714001986 */ /* 0x0003e8000c10190e */
[----:B------:R1:W-:Y:S04]  /*afa0*/  @P2 STG.E desc[UR14][R22.64], R149 ;  /* 0x0000009516002986 */ /* 0x0003e8000c10190e */
[----:B------:R1:W-:Y:S04]  /*afb0*/  @P4 STG.E desc[UR14][R24.64], R13 ;  /* 0x0000000d18004986 */ /* 0x0003e8000c10190e */
[----:B------:R1:W-:Y:S02]  /*afc0*/  @P5 STG.E desc[UR14][R16.64], R151 ;  /* 0x0000009710005986 */ /* 0x0003e4000c10190e */
.L_x_277:
[----:B------:R-:W-:Y:S05]  /*afd0*/  BSYNC B0 ;  /* 0x0000000000007941 */ /* 0x000fea0003800000 */
.L_x_25:
[----:B------:R-:W-:Y:S01]  /*afe0*/  ULDC UR8, c[0x0][0xc] ;  /* 0x0000030000087ab9 */ /* 0x000fe20000000800 */
[----:B------:R-:W-:Y:S01]  /*aff0*/  ULDC UR9, c[0x0][0x10] ;  /* 0x0000040000097ab9 */ /* 0x000fe20000000800 */
[----:B01----:R-:W0:Y:S01]  /*b000*/  LDC R7, c[0x0][0x14] ;  /* 0x00000500ff077b82 */ /* 0x003e220000000800 */
[----:B------:R-:W-:Y:S01]  /*b010*/  UIMAD.WIDE.U32 UR8, UR8, UR9, URZ ;  /* 0x00000009080872a5 */ /* 0x000fe2000f8e003f */
[----:B------:R-:W-:Y:S01]  /*b020*/  PRMT R10, RZ, 0x7610, R10 ;  /* 0x00007610ff0a7816 */ /* 0x000fe2000000000a */
[----:B------:R-:W-:-:S04]  /*b030*/  IMAD.MOV.U32 R8, RZ, RZ, -0x1 ;  /* 0xffffffffff087424 */ /* 0x000fc800078e00ff */
[----:B0-----:R-:W-:-:S04]  /*b040*/  IMAD.WIDE.U32 R2, R7, UR8, R2 ;  /* 0x0000000807027c25 */ /* 0x001fc8000f8e0002 */
[----:B------:R-:W-:Y:S01]  /*b050*/  IMAD R7, R7, UR9, RZ ;  /* 0x0000000907077c24 */ /* 0x000fe2000f8e02ff */
[----:B------:R-:W-:Y:S02]  /*b060*/  ULDC.64 UR8, c[0x0][0x750] ;  /* 0x0001d40000087ab9 */ /* 0x000fe40000000a00 */
[----:B------:R-:W-:Y:S01]  /*b070*/  ISETP.GE.U32.AND P1, PT, R2, UR8, PT ;  /* 0x0000000802007c0c */ /* 0x000fe2000bf26070 */
[----:B------:R-:W-:Y:S02]  /*b080*/  IMAD.IADD R3, R3, 0x1, R7 ;  /* 0x0000000103037824 */ /* 0x000fe400078e0207 */
[----:B------:R-:W-:-:S03]  /*b090*/  IMAD.MOV.U32 R7, RZ, RZ, -0x1 ;  /* 0xffffffffff077424 */ /* 0x000fc600078e00ff */
[----:B------:R-:W-:-:S13]  /*b0a0*/  ISETP.GE.U32.AND.EX P1, PT, R3, UR9, PT, P1 ;  /* 0x0000000903007c0c */ /* 0x000fda000bf26110 */
[----:B------:R-:W-:Y:S05]  /*b0b0*/  @P1 BRA `(.L_x_278) ;  /* 0x0000000400641947 */ /* 0x000fea0003800000 */
[----:B------:R-:W0:Y:S01]  /*b0c0*/  S2R R10, SR_CTAID.X ;  /* 0x00000000000a7919 */ /* 0x000e220000002500 */
[----:B------:R-:W1:Y:S01]  /*b0d0*/  LDC.64 R18, c[0x0][0x728] ;  /* 0x0001ca00ff127b82 */ /* 0x000e620000000a00 */
[----:B------:R-:W-:Y:S01]  /*b0e0*/  ULDC UR7, c[0x0][0x150] ;  /* 0x0000540000077ab9 */ /* 0x000fe20000000800 */
[----:B----4-:R-:W-:Y:S01]  /*b0f0*/  IMAD.MOV.U32 R16, RZ, RZ, R2 ;  /* 0x000000ffff107224 */ /* 0x010fe200078e0002 */
[----:B------:R-:W4:Y:S01]  /*b100*/  S2R R24, SR_CTAID.Y ;  /* 0x0000000000187919 */ /* 0x000f220000002600 */
[----:B------:R-:W-:-:S04]  /*b110*/  IMAD.MOV.U32 R17, RZ, RZ, R3 ;  /* 0x000000ffff117224 */ /* 0x000fc800078e0003 */
[----:B------:R-:W2:Y:S08]  /*b120*/  LDC R25, c[0x0][0x144] ;  /* 0x00005100ff197b82 */ /* 0x000eb00000000800 */
[----:B------:R-:W2:Y:S08]  /*b130*/  LDC R8, c[0x0][0x730] ;  /* 0x0001cc00ff087b82 */ /* 0x000eb00000000800 */
[----:B---3--:R-:W3:Y:S01]  /*b140*/  LDC.64 R22, c[0x0][0x720] ;  /* 0x0001c800ff167b82 */ /* 0x008ee20000000a00 */
[----:B-1----:R-:W-:-:S04]  /*b150*/  ISETP.NE.U32.AND P1, PT, R18, RZ, PT ;  /* 0x000000ff1200720c */ /* 0x002fc80003f25070 */
[----:B------:R-:W-:Y:S02]  /*b160*/  ISETP.NE.AND.EX P1, PT, R19, RZ, PT, P1 ;  /* 0x000000ff1300720c */ /* 0x000fe40003f25310 */
[----:B0-----:R-:W-:-:S05]  /*b170*/  I2FP.F32.U32 R7, R10 ;  /* 0x0000000a00077245 */ /* 0x001fca0000201000 */
[----:B------:R-:W-:-:S04]  /*b180*/  FMUL R7, R7, UR7 ;  /* 0x0000000707077c20 */ /* 0x000fc80008400000 */
[----:B------:R0:W1:Y:S02]  /*b190*/  F2I.U32.TRUNC.NTZ R20, R7 ;  /* 0x0000000700147305 */ /* 0x000064000020f000 */
[----:B--2-4-:R-:W-:Y:S05]  /*b1a0*/  @!P1 BRA `(.L_x_279) ;  /* 0x0000000000289947 */ /* 0x014fea0003800000 */
[----:B0-----:R-:W0:Y:S02]  /*b1b0*/  LDC R7, c[0x0][0x734] ;  /* 0x0001cd00ff077b82 */ /* 0x001e240000000800 */
        /* <DEDUP_REMOVED lines=9> */
.L_x_279:
[-CC-:B------:R-:W-:Y:S01]  /*b250*/  SHF.R.U64 R18, R16, R8.reuse, R17.reuse ;  /* 0x0000000810127219 */ /* 0x180fe20000001211 */
[----:B------:R-:W2:Y:S01]  /*b260*/  LDC.64 R28, c[0x0][0x740] ;  /* 0x0001d000ff1c7b82 */ /* 0x000ea20000000a00 */
[----:B0-----:R-:W-:Y:S01]  /*b270*/  SHF.R.U32.HI R7, RZ, R8, R17 ;  /* 0x00000008ff077219 */ /* 0x001fe20000011611 */
[----:B-1----:R-:W-:Y:S01]  /*b280*/  IMAD.MOV R20, RZ, RZ, -R20 ;  /* 0x000000ffff147224 */ /* 0x002fe200078e0a14 */
[----:B------:R-:W-:Y:S01]  /*b290*/  IADD3 R15, P1, RZ, -R18, RZ ;  /* 0x80000012ff0f7210 */ /* 0x000fe20007f3e0ff */
[----:B------:R-:W-:Y:S02]  /*b2a0*/  ULDC UR7, c[0x0][0x154] ;  /* 0x0000550000077ab9 */ /* 0x000fe40000000800 */
[----:B------:R-:W-:Y:S02]  /*b2b0*/  IMAD R25, R25, R20, R10 ;  /* 0x0000001419197224 */ /* 0x000fe400078e020a */
[----:B------:R-:W0:Y:S01]  /*b2c0*/  LDC R14, c[0x0][0x718] ;  /* 0x0001c600ff0e7b82 */ /* 0x000e220000000800 */
[----:B------:R-:W-:-:S02]  /*b2d0*/  IMAD.X R7, RZ, RZ, ~R7, P1 ;  /* 0x000000ffff077224 */ /* 0x000fc400008e0e07 */
[----:B---3--:R-:W-:-:S04]  /*b2e0*/  IMAD.WIDE.U32 R12, R15, R22, R2 ;  /* 0x000000160f0c7225 */ /* 0x008fc800078e0002 */
[----:B------:R-:W-:Y:S01]  /*b2f0*/  IMAD R8, R7, R22, RZ ;  /* 0x0000001607087224 */ /* 0x000fe200078e02ff */
[----:B------:R-:W1:Y:S03]  /*b300*/  LDC R16, c[0x0][0x708] ;  /* 0x0001c200ff107b82 */ /* 0x000e660000000800 */
[----:B------:R-:W-:Y:S01]  /*b310*/  IMAD R7, R15, R23, R8 ;  /* 0x000000170f077224 */ /* 0x000fe200078e0208 */
[----:B------:R-:W-:Y:S01]  /*b320*/  I2FP.F32.U32 R8, R24 ;  /* 0x0000001800087245 */ /* 0x000fe20000201000 */
[----:B------:R-:W-:Y:S02]  /*b330*/  IMAD.MOV.U32 R15, RZ, RZ, 0x1 ;  /* 0x00000001ff0f7424 */ /* 0x000fe400078e00ff */
[----:B------:R-:W-:Y:S01]  /*b340*/  IMAD.IADD R7, R13, 0x1, R7 ;  /* 0x000000010d077824 */ /* 0x000fe200078e0207 */
[----:B------:R-:W3:Y:S01]  /*b350*/  LDC R26, c[0x0][0x758] ;  /* 0x0001d600ff1a7b82 */ /* 0x000ee20000000800 */
[----:B--2---:R-:W-:Y:S01]  /*b360*/  ISETP.NE.U32.AND P1, PT, R28, RZ, PT ;  /* 0x000000ff1c00720c */ /* 0x004fe20003f25070 */
[----:B------:R-:W-:-:S03]  /*b370*/  IMAD.MOV.U32 R13, RZ, RZ, -0x1 ;  /* 0xffffffffff0d7424 */ /* 0x000fc600078e00ff */
[----:B------:R-:W-:-:S03]  /*b380*/  ISETP.NE.AND.EX P1, PT, R29, RZ, PT, P1 ;  /* 0x000000ff1d00720c */ /* 0x000fc60003f25310 */
[----:B------:R-:W2:Y:S01]  /*b390*/  LDC R23, c[0x0][0x148] ;  /* 0x00005200ff177b82 */ /* 0x000ea20000000800 */
[-CC-:B0-----:R-:W-:Y:S02]  /*b3a0*/  SHF.R.U64 R10, R12, R14.reuse, R7.reuse ;  /* 0x0000000e0c0a7219 */ /* 0x181fe40000001207 */
[----:B------:R-:W-:Y:S01]  /*b3b0*/  SHF.R.U32.HI R7, RZ, R14, R7 ;  /* 0x0000000eff077219 */ /* 0x000fe20000011607 */
[----:B------:R-:W-:-:S04]  /*b3c0*/  FMUL R14, R8, UR7 ;  /* 0x00000007080e7c20 */ /* 0x000fc80008400000 */
[----:B------:R-:W0:Y:S01]  /*b3d0*/  LDC R22, c[0x0][0x700] ;  /* 0x0001c000ff167b82 */ /* 0x000e220000000800 */
[----:B------:R4:W0:Y:S01]  /*b3e0*/  F2I.U32.TRUNC.NTZ R20, R14 ;  /* 0x0000000e00147305 */ /* 0x000822000020f000 */
[-CC-:B-1----:R-:W-:Y:S02]  /*b3f0*/  SHF.R.U64 R8, R10, R16.reuse, R7.reuse ;  /* 0x000000100a087219 */ /* 0x182fe40000001207 */
[----:B------:R-:W-:-:S04]  /*b400*/  SHF.R.U32.HI R7, RZ, R16, R7 ;  /* 0x00000010ff077219 */ /* 0x000fc80000011607 */
[----:B------:R-:W1:Y:S01]  /*b410*/  LDC R30, c[0x0][0x748] ;  /* 0x0001d200ff1e7b82 */ /* 0x000e620000000800 */
[-C--:B---3--:R-:W-:Y:S02]  /*b420*/  SHF.L.U32 R12, R13, R26.reuse, RZ ;  /* 0x0000001a0d0c7219 */ /* 0x088fe400000006ff */
[-CC-:B------:R-:W-:Y:S02]  /*b430*/  SHF.R.U64 R21, R8, R26.reuse, R7.reuse ;  /* 0x0000001a08157219 */ /* 0x180fe40000001207 */
[----:B------:R-:W-:Y:S02]  /*b440*/  SHF.R.U32.HI R13, RZ, R26, R7 ;  /* 0x0000001aff0d7219 */ /* 0x000fe40000011607 */
[----:B------:R-:W-:Y:S01]  /*b450*/  LOP3.LUT R27, RZ, R12, RZ, 0x33, !PT ;  /* 0x0000000cff1b7212 */ /* 0x000fe200078e33ff */
[----:B------:R-:W3:Y:S01]  /*b460*/  LDC R31, c[0x0][0x738] ;  /* 0x0001ce00ff1f7b82 */ /* 0x000ee20000000800 */
[----:B------:R-:W-:Y:S01]  /*b470*/  SHF.L.U32 R26, R15, R26, RZ ;  /* 0x0000001a0f1a7219 */ /* 0x000fe200000006ff */
[----:B------:R-:W-:-:S06]  /*b480*/  IMAD.MOV.U32 R12, RZ, RZ, R21 ;  /* 0x000000ffff0c7224 */ /* 0x000fcc00078e0015 */
[----:B------:R-:W0:Y:S01]  /*b490*/  LDC R32, c[0x0][0x710] ;  /* 0x0001c400ff207b82 */ /* 0x000e220000000800 */
[----:B----4-:R-:W-:Y:S05]  /*b4a0*/  @!P1 BRA `(.L_x_280) ;  /* 0x0000000000289947 */ /* 0x010fea0003800000 */
        /* <DEDUP_REMOVED lines=10> */
.L_x_280:
[----:B-1----:R-:W-:Y:S01]  /*b550*/  SHF.R.U64 R7, R12, R30, R13 ;  /* 0x0000001e0c077219 */ /* 0x002fe2000000120d */
[----:B0-----:R-:W-:Y:S01]  /*b560*/  VIADD R13, R22, 0xffffffff ;  /* 0xffffffff160d7836 */ /* 0x001fe20000000000 */
[----:B------:R-:W-:Y:S01]  /*b570*/  LOP3.LUT R12, R8, R27, RZ, 0xc0, !PT ;  /* 0x0000001b080c7212 */ /* 0x000fe200078ec0ff */
[----:B------:R-:W-:Y:S02]  /*b580*/  IMAD.MOV R20, RZ, RZ, -R20 ;  /* 0x000000ffff147224 */ /* 0x000fe400078e0a14 */
[----:B------:R-:W-:Y:S01]  /*b590*/  IMAD.MOV R8, RZ, RZ, -R7 ;  /* 0x000000ffff087224 */ /* 0x000fe200078e0a07 */
[----:B------:R-:W-:Y:S01]  /*b5a0*/  LOP3.LUT R10, R10, R13, RZ, 0xc0, !PT ;  /* 0x0000000d0a0a7212 */ /* 0x000fe200078ec0ff */
[----:B------:R-:W-:Y:S02]  /*b5b0*/  IMAD R12, R26, R7, R12 ;  /* 0x000000071a0c7224 */ /* 0x000fe400078e020c */
[----:B--2---:R-:W-:Y:S02]  /*b5c0*/  @P3 IMAD R25, R23, R20, R24 ;  /* 0x0000001417193224 */ /* 0x004fe400078e0218 */
[----:B---3--:R-:W-:-:S02]  /*b5d0*/  IMAD R7, R8, R31, R21 ;  /* 0x0000001f08077224 */ /* 0x008fc400078e0215 */
[----:B------:R-:W-:Y:S02]  /*b5e0*/  IMAD.MOV.U32 R8, RZ, RZ, 0x1 ;  /* 0x00000001ff087424 */ /* 0x000fe400078e00ff */
[----:B------:R-:W-:Y:S02]  /*b5f0*/  IMAD R12, R12, R32, R25 ;  /* 0x000000200c0c7224 */ /* 0x000fe400078e0219 */
[--C-:B------:R-:W-:Y:S01]  /*b600*/  IMAD R7, R7, R22, R10.reuse ;  /* 0x0000001607077224 */ /* 0x100fe200078e020a */
[----:B------:R-:W-:-:S04]  /*b610*/  PRMT R10, R8, 0x7610, R10 ;  /* 0x00007610080a7816 */ /* 0x000fc8000000000a */
[----:B------:R-:W-:Y:S02]  /*b620*/  SEL R8, R7, R12, !P3 ;  /* 0x0000000c07087207 */ /* 0x000fe40005800000 */
[----:B------:R-:W-:Y:S01]  /*b630*/  SEL R12, R12, R7, !P3 ;  /* 0x000000070c0c7207 */ /* 0x000fe20005800000 */
[----:B------:R-:W-:-:S07]  /*b640*/  IMAD.MOV.U32 R7, RZ, RZ, R18 ;  /* 0x000000ffff077224 */ /* 0x000fce00078e0012 */
.L_x_278:
[----:B------:R-:W-:-:S13]  /*b650*/  LOP3.LUT P1, RZ, R10, 0xff, RZ, 0xc0, !PT ;  /* 0x000000ff0aff7812 */ /* 0x000fda000782c0ff */
[----:B------:R-:W-:Y:S05]  /*b660*/  @P1 BRA `(.L_x_281) ;  /* 0xffffff5800cc1947 */ /* 0x000fea000383ffff */
[----:B------:R-:W-:Y:S05]  /*b670*/  EXIT ;  /* 0x000000000000794d */ /* 0x000fea0003800000 */
.L_x_7:
[----:B0-----:R-:W-:Y:S01]  /*b680*/  ULDC.64 UR4, c[0x0][0x750] ;  /* 0x0001d40000047ab9 */ /* 0x001fe20000000a00 */
        /* <DEDUP_REMOVED lines=25> */
.L_x_283:
[----:B------:R-:W0:Y:S01]  /*b820*/  LDC.64 R28, c[0x0][0x740] ;  /* 0x0001d000ff1c7b82 */ /* 0x000e220000000a00 */
[-CC-:B------:R-:W-:Y:S01]  /*b830*/  SHF.R.U64 R20, R18, R6.reuse, R19.reuse ;  /* 0x0000000612147219 */ /* 0x180fe20000001213 */
[----:B------:R-:W-:Y:S01]  /*b840*/  IMAD.MOV.U32 R27, RZ, RZ, 0x1 ;  /* 0x00000001ff1b7424 */ /* 0x000fe200078e00ff */
        /* <DEDUP_REMOVED lines=10> */
[----:B0-----:R-:W-:Y:S01]  /*b8f0*/  ISETP.NE.U32.AND P0, PT, R28, RZ, PT ;  /* 0x000000ff1c00720c */ /* 0x001fe20003f05070 */
[----:B------:R-:W-:-:S03]  /*b900*/  IMAD.MOV.U32 R15, RZ, RZ, -0x1 ;  /* 0xffffffffff0f7424 */ /* 0x000fc600078e00ff */
[----:B------:R-:W-:Y:S02]  /*b910*/  ISETP.NE.AND.EX P0, PT, R29, RZ, PT, P0 ;  /* 0x000000ff1d00720c */ /* 0x000fe40003f05300 */
[----:B------:R-:W0:Y:S01]  /*b920*/  LDC R23, c[0x0][0x700] ;  /* 0x0001c000ff177b82 */ /* 0x000e220000000800 */
[-CC-:B-1----:R-:W-:Y:S02]  /*b930*/  SHF.R.U64 R8, R14, R12.reuse, R5.reuse ;  /* 0x0000000c0e087219 */ /* 0x182fe40000001205 */
[----:B------:R-:W-:-:S05]  /*b940*/  SHF.R.U32.HI R5, RZ, R12, R5 ;  /* 0x0000000cff057219 */ /* 0x000fca0000011605 */
[----:B------:R-:W1:Y:S01]  /*b950*/  LDC R6, c[0x0][0x748] ;  /* 0x0001d200ff067b82 */ /* 0x000e620000000800 */
[-CC-:B--2---:R-:W-:Y:S02]  /*b960*/  SHF.R.U64 R12, R8, R16.reuse, R5.reuse ;  /* 0x00000010080c7219 */ /* 0x184fe40000001205 */
[----:B------:R-:W-:-:S05]  /*b970*/  SHF.R.U32.HI R5, RZ, R16, R5 ;  /* 0x00000010ff057219 */ /* 0x000fca0000011605 */
[----:B------:R-:W2:Y:S01]  /*b980*/  LDC R25, c[0x0][0x738] ;  /* 0x0001ce00ff197b82 */ /* 0x000ea20000000800 */
[-C--:B---3--:R-:W-:Y:S02]  /*b990*/  SHF.L.U32 R14, R15, R26.reuse, RZ ;  /* 0x0000001a0f0e7219 */ /* 0x088fe400000006ff */
[--C-:B------:R-:W-:Y:S02]  /*b9a0*/  SHF.R.U64 R24, R12, R26, R5.reuse ;  /* 0x0000001a0c187219 */ /* 0x100fe40000001205 */
[----:B------:R-:W-:Y:S02]  /*b9b0*/  LOP3.LUT R31, RZ, R14, RZ, 0x33, !PT ;  /* 0x0000000eff1f7212 */ /* 0x000fe400078e33ff */
[----:B------:R-:W-:Y:S01]  /*b9c0*/  SHF.R.U32.HI R15, RZ, R26, R5 ;  /* 0x0000001aff0f7219 */ /* 0x000fe20000011605 */
[----:B------:R-:W3:Y:S01]  /*b9d0*/  LDC R30, c[0x0][0x710] ;  /* 0x0001c400ff1e7b82 */ /* 0x000ee20000000800 */
[----:B------:R-:W-:Y:S01]  /*b9e0*/  IMAD.MOV.U32 R14, RZ, RZ, R24 ;  /* 0x000000ffff0e7224 */ /* 0x000fe200078e0018 */
[----:B------:R-:W-:Y:S06]  /*b9f0*/  @!P0 BRA `(.L_x_284) ;  /* 0x0000000000288947 */ /* 0x000fec0003800000 */
        /* <DEDUP_REMOVED lines=10> */
.L_x_284:
[----:B-1----:R-:W-:Y:S01]  /*baa0*/  SHF.R.U64 R6, R14, R6, R15 ;  /* 0x000000060e067219 */ /* 0x002fe2000000120f */
[----:B0-----:R-:W-:Y:S01]  /*bab0*/  VIADD R15, R23, 0xffffffff ;  /* 0xffffffff170f7836 */ /* 0x001fe20000000000 */
[----:B------:R-:W-:Y:S01]  /*bac0*/  SHF.L.U32 R27, R27, R26, RZ ;  /* 0x0000001a1b1b7219 */ /* 0x000fe200000006ff */
[----:B------:R-:W-:Y:S01]  /*bad0*/  @P3 IMAD R9, R13, R22, R10 ;  /* 0x000000160d093224 */ /* 0x000fe200078e020a */
[----:B------:R-:W-:Y:S01]  /*bae0*/  LOP3.LUT R5, R12, R31, RZ, 0xc0, !PT ;  /* 0x0000001f0c057212 */ /* 0x000fe200078ec0ff */
[----:B------:R-:W-:Y:S01]  /*baf0*/  IMAD.MOV R11, RZ, RZ, -R6 ;  /* 0x000000ffff0b7224 */ /* 0x000fe200078e0a06 */
[----:B------:R-:W-:-:S03]  /*bb00*/  LOP3.LUT R10, R8, R15, RZ, 0xc0, !PT ;  /* 0x0000000f080a7212 */ /* 0x000fc600078ec0ff */
[----:B------:R-:W-:Y:S02]  /*bb10*/  IMAD R6, R27, R6, R5 ;  /* 0x000000061b067224 */ /* 0x000fe400078e0205 */
[----:B--2---:R-:W-:Y:S02]  /*bb20*/  IMAD R5, R11, R25, R24 ;  /* 0x000000190b057224 */ /* 0x004fe400078e0218 */
[----:B---3--:R-:W-:Y:S02]  /*bb30*/  IMAD R8, R6, R30, R9 ;  /* 0x0000001e06087224 */ /* 0x008fe400078e0209 */
[----:B------:R-:W-:Y:S02]  /*bb40*/  IMAD.MOV.U32 R6, RZ, RZ, 0x1 ;  /* 0x00000001ff067424 */ /* 0x000fe400078e00ff */
[----:B------:R-:W-:-:S03]  /*bb50*/  IMAD R9, R5, R23, R10 ;  /* 0x0000001705097224 */ /* 0x000fc600078e020a */
[----:B------:R-:W-:Y:S02]  /*bb60*/  PRMT R5, R6, 0x7610, R5 ;  /* 0x0000761006057816 */ /* 0x000fe40000000005 */
[----:B------:R-:W-:Y:S02]  /*bb70*/  SEL R6, R9, R8, !P3 ;  /* 0x0000000809067207 */ /* 0x000fe40005800000 */
[----:B------:R-:W-:-:S07]  /*bb80*/  SEL R8, R8, R9, !P3 ;  /* 0x0000000908087207 */ /* 0x000fce0005800000 */
.L_x_282:
[----:B------:R-:W-:-:S08]  /*bb90*/  NOP ;  /* 0x0000000000007918 */ /* 0x000fd00000000000 */
[----:B------:R-:W0:-:S00]  /*bba0*/  USETMAXREG.DEALLOC.CTAPOOL 0x28 ;  /* 0x00000028000079c8 */ /* 0x000e0000080e0500 */
[----:B0-----:R-:W-:-:S13]  /*bbb0*/  ISETP.NE.AND P0, PT, R7, RZ, PT ;  /* 0x000000ff0700720c */ /* 0x001fda0003f05270 */
[----:B------:R-:W-:Y:S05]  /*bbc0*/  @P0 EXIT ;  /* 0x000000000000094d */ /* 0x000fea0003800000 */
[----:B------:R-:W-:Y:S01]  /*bbd0*/  LOP3.LUT P0, RZ, R5, 0xff, RZ, 0xc0, !PT ;  /* 0x000000ff05ff7812 */ /* 0x000fe2000780c0ff */
[----:B------:R-:W-:Y:S02]  /*bbe0*/  IMAD.MOV.U32 R5, RZ, RZ, 0x1 ;  /* 0x00000001ff057424 */ /* 0x000fe400078e00ff */
[----:B------:R-:W-:-:S10]  /*bbf0*/  IMAD.MOV.U32 R10, RZ, RZ, RZ ;  /* 0x000000ffff0a7224 */ /* 0x000fd400078e00ff */
[----:B------:R-:W-:Y:S05]  /*bc00*/  @!P0 BRA `(.L_x_285) ;  /* 0x0000000c00848947 */ /* 0x000fea0003800000 */
[----:B------:R-:W0:Y:S01]  /*bc10*/  LDC R5, c[0x0][0x28c] ;  /* 0x0000a300ff057b82 */ /* 0x000e220000000800 */
[----:B------:R-:W1:Y:S01]  /*bc20*/  S2R R17, SR_CgaCtaId ;  /* 0x0000000000117919 */ /* 0x000e620000008800 */
[----:B------:R-:W-:Y:S01]  /*bc30*/  ULDC UR5, c[0x0][0x758] ;  /* 0x0001d60000057ab9 */ /* 0x000fe20000000800 */
[----:B------:R-:W-:Y:S01]  /*bc40*/  UMOV UR7, 0xffffffff ;  /* 0xffffffff00077882 */ /* 0x000fe20000000000 */
[----:B------:R-:W-:Y:S01]  /*bc50*/  ULDC UR6, c[0x0][0xc] ;  /* 0x0000030000067ab9 */ /* 0x000fe20000000800 */
[----:B------:R-:W-:Y:S01]  /*bc60*/  USHF.L.U32 UR9, UR7, UR5, URZ ;  /* 0x0000000507097299 */ /* 0x000fe2000800063f */
[----:B------:R-:W-:Y:S01]  /*bc70*/  BSSY B0, `(.L_x_285) ;  /* 0x00000da000007945 */ /* 0x000fe20003800000 */
[----:B------:R-:W-:Y:S01]  /*bc80*/  UMOV UR8, 0x1 ;  /* 0x0000000100087882 */ /* 0x000fe20000000000 */
[----:B------:R-:W-:Y:S01]  /*bc90*/  ULDC UR7, c[0x0][0x10] ;  /* 0x0000040000077ab9 */ /* 0x000fe20000000800 */
[----:B------:R-:W-:Y:S01]  /*bca0*/  USHF.L.U32 UR5, UR8, UR5, URZ ;  /* 0x0000000508057299 */ /* 0x000fe2000800063f */
[----:B------:R-:W-:Y:S01]  /*bcb0*/  IMAD.MOV.U32 R12, RZ, RZ, 0x1 ;  /* 0x00000001ff0c7424 */ /* 0x000fe200078e00ff */
[----:B------:R-:W-:Y:S01]  /*bcc0*/  UIMAD.WIDE.U32 UR6, UR6, UR7, URZ ;  /* 0x00000007060672a5 */ /* 0x000fe2000f8e003f */
[----:B------:R-:W-:Y:S01]  /*bcd0*/  LOP3.LUT R11, R4, 0x2, RZ, 0xfc, !PT ;  /* 0x00000002040b7812 */ /* 0x000fe200078efcff */
[----:B------:R-:W-:Y:S01]  /*bce0*/  ULDC UR8, c[0x0][0x14] ;  /* 0x0000050000087ab9 */ /* 0x000fe20000000800 */
[----:B------:R-:W-:Y:S01]  /*bcf0*/  ULDC UR4, c[0x0][0x700] ;  /* 0x0001c00000047ab9 */ /* 0x000fe20000000800 */
[----:B------:R-:W-:-:S02]  /*bd00*/  UIMAD.WIDE.U32 UR32, UR6, UR8, URZ ;  /* 0x00000008062072a5 */ /* 0x000fc4000f8e003f */
[----:B------:R-:W-:Y:S02]  /*bd10*/  UIMAD UR7, UR7, UR8, URZ ;  /* 0x00000008070772a4 */ /* 0x000fe4000f8e023f */
[----:B------:R-:W-:Y:S02]  /*bd20*/  UIADD3 UR4, UR4, -0x1, URZ ;  /* 0xffffffff04047890 */ /* 0x000fe4000fffe03f */
[----:B------:R-:W-:Y:S02]  /*bd30*/  ULOP3.LUT UR6, URZ, UR9, URZ, 0x33, !UPT ;  /* 0x000000093f067292 */ /* 0x000fe4000f8e333f */
[----:B------:R-:W-:Y:S01]  /*bd40*/  UIADD3 UR7, UR33, UR7, URZ ;  /* 0x0000000721077290 */ /* 0x000fe2000fffe03f */
[----:B0-----:R-:W-:Y:S01]  /*bd50*/  VIADD R5, R5, 0x7f ;  /* 0x0000007f05057836 */ /* 0x001fe20000000000 */
[----:B------:R-:W-:-:S04]  /*bd60*/  ULDC.64 UR34, c[0x0][0x198] ;  /* 0x0000660000227ab9 */ /* 0x000fc80000000a00 */
[----:B------:R-:W-:-:S04]  /*bd70*/  SHF.R.S32.HI R10, RZ, 0x1f, R5 ;  /* 0x0000001fff0a7819 */ /* 0x000fc80000011405 */
[----:B------:R-:W-:Y:S01]  /*bd80*/  LEA.HI R15, R10, R5, RZ, 0x7 ;  /* 0x000000050a0f7211 */ /* 0x000fe200078f38ff */
[C---:B-1----:R-:W-:Y:S02]  /*bd90*/  IMAD.SHL.U32 R13, R17.reuse, 0x40, RZ ;  /* 0x00000040110d7824 */ /* 0x042fe400078e00ff */
[C---:B------:R-:W-:Y:S01]  /*bda0*/  IMAD.SHL.U32 R14, R17.reuse, 0x1000, RZ ;  /* 0x00001000110e7824 */ /* 0x040fe200078e00ff */
[----:B------:R-:W-:Y:S01]  /*bdb0*/  SHF.R.S32.HI R15, RZ, 0x7, R15 ;  /* 0x00000007ff0f7819 */ /* 0x000fe2000001140f */
[----:B------:R-:W-:Y:S01]  /*bdc0*/  IMAD.SHL.U32 R16, R17, 0x80, RZ ;  /* 0x0000008011107824 */ /* 0x000fe200078e00ff */
[----:B------:R-:W-:Y:S01]  /*bdd0*/  LOP3.LUT R13, R13, 0x40, RZ, 0xc0, !PT ;  /* 0x000000400d0d7812 */ /* 0x000fe200078ec0ff */
[----:B------:R-:W-:Y:S01]  /*bde0*/  IMAD.SHL.U32 R17, R17, 0x400, RZ ;  /* 0x0000040011117824 */ /* 0x000fe200078e00ff */
[----:B------:R-:W-:Y:S01]  /*bdf0*/  LOP3.LUT R14, R14, 0x1000, RZ, 0xc0, !PT ;  /* 0x000010000e0e7812 */ /* 0x000fe200078ec0ff */
[----:B------:R-:W-:Y:S01]  /*be00*/  IMAD.MOV.U32 R5, RZ, RZ, 0x1 ;  /* 0x00000001ff057424 */ /* 0x000fe200078e00ff */
[----:B------:R-:W-:Y:S01]  /*be10*/  LOP3.LUT R16, R16, 0x80, RZ, 0xc0, !PT ;  /* 0x0000008010107812 */ /* 0x000fe200078ec0ff */
[----:B------:R-:W-:Y:S01]  /*be20*/  IMAD.MOV.U32 R10, RZ, RZ, RZ ;  /* 0x000000ffff0a7224 */ /* 0x000fe200078e00ff */
[----:B------:R-:W-:Y:S01]  /*be30*/  LOP3.LUT R17, R17, 0x400, RZ, 0xc0, !PT ;  /* 0x0000040011117812 */ /* 0x000fe200078ec0ff */
[----:B------:R-:W-:-:S07]  /*be40*/  VIADD R18, R15, 0x1 ;  /* 0x000000010f127836 */ /* 0x000fce0000000000 */
.L_x_296:
[----:B------:R-:W-:-:S03]  /*be50*/  UMOV UR8, 0xffffffff ;  /* 0xffffffff00087882 */ /* 0x000fc60000000000 */
[----:B------:R-:W-:Y:S05]  /*be60*/  BRA.DIV UR8, `(.L_x_286) ;  /* 0x0000000e08e87947 */ /* 0x000fea000b800000 */
[----:B------:R-:W-:-:S13]  /*be70*/  ELECT P0, URZ, PT ;  /* 0x00000000003f782f */ /* 0x000fda0003800000 */
.L_x_308:
[----:B------:R-:W0:Y:S01]  /*be80*/  LDC R7, c[0x0][0x28c] ;  /* 0x0000a300ff077b82 */ /* 0x000e220000000800 */
[----:B------:R-:W-:Y:S01]  /*be90*/  BSSY B1, `(.L_x_287) ;  /* 0x0000047000017945 */ /* 0x000fe20003800000 */
[----:B0-----:R-:W-:-:S13]  /*bea0*/  ISETP.LT.OR P0, PT, R7, 0x1, !P0 ;  /* 0x000000010700780c */ /* 0x001fda0004701670 */
[----:B------:R-:W-:Y:S05]  /*beb0*/  @P0 BRA `(.L_x_288) ;  /* 0x0000000400100947 */ /* 0x000fea0003800000 */
[C---:B------:R-:W-:Y:S02]  /*bec0*/  IMAD R23, R8.reuse, 0x100, R16 ;  /* 0x0000010008177824 */ /* 0x040fe400078e0210 */
[----:B------:R-:W-:Y:S02]  /*bed0*/  IMAD R22, R8, 0x80, R13 ;  /* 0x0000008008167824 */ /* 0x000fe400078e020d */
[----:B------:R-:W-:Y:S02]  /*bee0*/  IMAD.SHL.U32 R6, R6, 0x100, RZ ;  /* 0x0000010006067824 */ /* 0x000fe400078e00ff */
[----:B------:R-:W-:Y:S02]  /*bef0*/  IMAD.MOV.U32 R25, RZ, RZ, RZ ;  /* 0x000000ffff197224 */ /* 0x000fe400078e00ff */
[----:B------:R-:W-:Y:S02]  /*bf00*/  IMAD.MOV.U32 R27, RZ, RZ, RZ ;  /* 0x000000ffff1b7224 */ /* 0x000fe400078e00ff */
[----:B------:R-:W-:-:S02]  /*bf10*/  IMAD.MOV.U32 R7, RZ, RZ, R18 ;  /* 0x000000ffff077224 */ /* 0x000fc400078e0012 */
[----:B------:R-:W-:Y:S02]  /*bf20*/  IMAD.MOV.U32 R8, RZ, RZ, R5 ;  /* 0x000000ffff087224 */ /* 0x000fe400078e0005 */
[----:B------:R-:W-:Y:S02]  /*bf30*/  IMAD.MOV.U32 R9, RZ, RZ, R10 ;  /* 0x000000ffff097224 */ /* 0x000fe400078e000a */
[----:B------:R-:W-:-:S07]  /*bf40*/  IMAD.MOV.U32 R28, RZ, RZ, RZ ;  /* 0x000000ffff1c7224 */ /* 0x000fce00078e00ff */
.L_x_291:
[----:B------:R-:W0:Y:S01]  /*bf50*/  S2R R24, SR_CgaCtaId ;  /* 0x0000000000187919 */ /* 0x000e220000008800 */
[----:B------:R-:W-:Y:S02]  /*bf60*/  MOV R19, 0x400 ;  /* 0x0000040000137802 */ /* 0x000fe40000000f00 */
[----:B------:R-:W-:-:S13]  /*bf70*/  LOP3.LUT P1, RZ, R0, 0x7f, RZ, 0xc0, !PT ;  /* 0x0000007f00ff7812 */ /* 0x000fda000782c0ff */
[----:B------:R-:W1:Y:S01]  /*bf80*/  @!P1 LDC R21, c[0x0][0x640] ;  /* 0x00019000ff159b82 */ /* 0x000e620000000800 */
[----:B0-----:R-:W-:Y:S02]  /*bf90*/  LEA R26, R24, R19, 0x18 ;  /* 0x00000013181a7211 */ /* 0x001fe400078ec0ff */
[----:B------:R-:W-:-:S03]  /*bfa0*/  SHF.L.U32 R19, R8, 0x1f, RZ ;  /* 0x0000001f08137819 */ /* 0x000fc600000006ff */
[----:B------:R-:W-:-:S04]  /*bfb0*/  IMAD R24, R9, 0x8, R26 ;  /* 0x0000000809187824 */ /* 0x000fc800078e021a */
[----:B------:R-:W0:Y:S02]  /*bfc0*/  SYNCS.PHASECHK.TRANS64.TRYWAIT P0, [R24+URZ+0x28], R19 ;  /* 0x00002813180075a7 */ /* 0x000e24000800017f */
[----:B01----:R-:W-:Y:S05]  /*bfd0*/  @!P0 BRA `(.L_x_289) ;  /* 0x0000000c00ac8947 */ /* 0x003fea0003800000 */
.L_x_309:
[----:B0-----:R-:W-:Y:S01]  /*bfe0*/  PRMT R19, R11, 0x9910, RZ ;  /* 0x000099100b137816 */ /* 0x001fe200000000ff */
[----:B------:R0:W-:Y:S03]  /*bff0*/  @!P1 SYNCS.ARRIVE.TRANS64 RZ, [R24+URZ], R21 ;  /* 0x0000001518ff99a7 */ /* 0x0001e6000800003f */
[----:B------:R-:W-:-:S13]  /*c000*/  ISETP.NE.AND P0, PT, R19, 0x2, PT ;  /* 0x000000021300780c */ /* 0x000fda0003f05270 */
[----:B0-----:R-:W-:Y:S05]  /*c010*/  @P0 BRA `(.L_x_290) ;  /* 0x0000000000040947 */ /* 0x001fea0003800000 */
[----:B------:R-:W-:Y:S01]  /*c020*/  BPT.TRAP 0x1 ;  /* 0x000000040000795c */ /* 0x000fe20000300000 */
.L_x_290:
[C---:B------:R-:W-:Y:S01]  /*c030*/  IMAD R19, R9.reuse, 0x2000, R14 ;  /* 0x0000200009137824 */ /* 0x040fe200078e020e */
[----:B------:R-:W-:Y:S01]  /*c040*/  R2UR UR9, R26 ;  /* 0x000000001a0972ca */ /* 0x000fe200000e0000 */
[----:B------:R-:W-:Y:S01]  /*c050*/  IMAD R26, R9, 0x8000, R26 ;  /* 0x00008000091a7824 */ /* 0x000fe200078e021a */
[----:B------:R-:W-:Y:S01]  /*c060*/  R2UR UR25, R24 ;  /* 0x00000000181972ca */ /* 0x000fe200000e0000 */
[----:B------:R-:W-:Y:S01]  /*c070*/  VIADD R7, R7, 0xffffffff ;  /* 0xffffffff07077836 */ /* 0x000fe20000000000 */
[----:B------:R-:W-:Y:S01]  /*c080*/  R2UR UR24, R19 ;  /* 0x00000000131872ca */ /* 0x000fe200000e0000 */
[----:B------:R-:W-:Y:S01]  /*c090*/  IMAD R19, R9, 0x800, R17 ;  /* 0x0000080009137824 */ /* 0x000fe200078e0211 */
[----:B------:R-:W-:Y:S01]  /*c0a0*/  R2UR UR8, R26 ;  /* 0x000000001a0872ca */ /* 0x000fe200000e0000 */
[----:B------:R-:W-:Y:S01]  /*c0b0*/  UIADD3 UR14, UP0, UR34, 0xf0, URZ ;  /* 0x000000f0220e7890 */ /* 0x000fe2000ff1e03f */
[----:B------:R-:W-:Y:S01]  /*c0c0*/  R2UR UR28, R20 ;  /* 0x00000000141c72ca */ /* 0x000fe200000e0000 */
[----:B------:R-:W-:Y:S01]  /*c0d0*/  UIADD3 UR22, UP1, UR34, 0x1f0, URZ ;  /* 0x000001f022167890 */ /* 0x000fe2000ff3e03f */
[----:B------:R-:W-:Y:S01]  /*c0e0*/  R2UR UR16, R19 ;  /* 0x00000000131072ca */ /* 0x000fe200000e0000 */
[----:B------:R-:W-:Y:S01]  /*c0f0*/  UIADD3 UR36, UP2, UR34, 0x2f0, URZ ;  /* 0x000002f022247890 */ /* 0x000fe2000ff5e03f */
[----:B------:R-:W-:Y:S01]  /*c100*/  R2UR UR26, R27 ;  /* 0x000000001b1a72ca */ /* 0x000fe200000e0000 */
[----:B------:R-:W-:Y:S01]  /*c110*/  UIADD3.X UR15, URZ, UR35, URZ, UP0, !UPT ;  /* 0x000000233f0f7290 */ /* 0x000fe200087fe43f */
[----:B------:R-:W-:Y:S01]  /*c120*/  R2UR UR27, R22 ;  /* 0x00000000161b72ca */ /* 0x000fe200000e0000 */
[----:B------:R-:W-:Y:S01]  /*c130*/  UIADD3.X UR23, URZ, UR35, URZ, UP1, !UPT ;  /* 0x000000233f177290 */ /* 0x000fe20008ffe43f */
[----:B------:R-:W-:Y:S01]  /*c140*/  R2UR UR18, R23 ;  /* 0x00000000171272ca */ /* 0x000fe200000e0000 */
[----:B------:R-:W-:Y:S01]  /*c150*/  UIADD3 UR24, UR9, 0x100, UR24 ;  /* 0x0000010009187890 */ /* 0x000fe2000fffe018 */
[----:B------:R-:W-:Y:S01]  /*c160*/  R2UR UR19, R28 ;  /* 0x000000001c1372ca */ /* 0x000fe200000e0000 */
[----:B------:R-:W-:Y:S01]  /*c170*/  VIADD R9, R9, 0x1 ;  /* 0x0000000109097836 */ /* 0x000fe20000000000 */
[----:B------:R-:W-:Y:S01]  /*c180*/  R2UR UR10, R25 ;  /* 0x00000000190a72ca */ /* 0x000fe200000e0000 */
[----:B------:R-:W-:Y:S01]  /*c190*/  UIADD3.X UR37, URZ, UR35, URZ, UP2, !UPT ;  /* 0x000000233f257290 */ /* 0x000fe200097fe43f */
[----:B------:R-:W-:Y:S01]  /*c1a0*/  R2UR UR11, R6 ;  /* 0x00000000060b72ca */ /* 0x000fe200000e0000 */
[----:B------:R-:W-:Y:S01]  /*c1b0*/  UIADD3 UR16, UR9, 0x32100, UR16 ;  /* 0x0003210009107890 */ /* 0x000fe2000fffe010 */
[----:B------:R-:W-:Y:S01]  /*c1c0*/  ISETP.GT.AND P1, PT, R7, 0x1, PT ;  /* 0x000000010700780c */ /* 0x000fe20003f24270 */
[----:B------:R-:W-:Y:S01]  /*c1d0*/  UIADD3 UR8, UR8, 0xa100, URZ ;  /* 0x0000a10008087890 */ /* 0x000fe2000fffe03f */
[C---:B------:R-:W-:Y:S01]  /*c1e0*/  ISETP.NE.AND P0, PT, R9.reuse, 0x5, PT ;  /* 0x000000050900780c */ /* 0x040fe20003f05270 */
[----:B------:R-:W-:Y:S01]  /*c1f0*/  UMOV UR13, 0x30000 ;  /* 0x00030000000d7882 */ /* 0x000fe20000000000 */
[----:B------:R-:W-:Y:S01]  /*c200*/  UMOV UR30, 0x0 ;  /* 0x00000000001e7882 */ /* 0x000fe20000000000 */
[----:B------:R-:W-:Y:S01]  /*c210*/  UMOV UR31, 0x10000000 ;  /* 0x10000000001f7882 */ /* 0x000fe20000000000 */
[----:B------:R-:W-:Y:S01]  /*c220*/  UMOV UR17, UR25 ;  /* 0x0000001900117c82 */ /* 0x000fe20008000000 */
[----:B------:R-:W-:Y:S01]  /*c230*/  UMOV UR20, UR28 ;  /* 0x0000001c00147c82 */ /* 0x000fe20008000000 */
[----:B------:R0:W-:Y:S01]  /*c240*/  UTMALDG.3D.MULTICAST [UR24], [UR14], UR13, desc[UR30] ;  /* 0x00001e180e0073b4 */ /* 0x0001e2000801180d */
[----:B------:R-:W-:Y:S01]  /*c250*/  UMOV UR9, UR25 ;  /* 0x0000001900097c82 */ /* 0x000fe20008000000 */
[----:B------:R-:W-:Y:S01]  /*c260*/  UMOV UR12, UR28 ;  /* 0x0000001c000c7c82 */ /* 0x000fe20008000000 */
[----:B------:R-:W-:Y:S01]  /*c270*/  SEL R19, RZ, 0x1, P0 ;  /* 0x00000001ff137807 */ /* 0x000fe20000000000 */
[----:B------:R-:W-:Y:S01]  /*c280*/  VIADD R28, R28, 0x1 ;  /* 0x000000011c1c7836 */ /* 0x000fe20000000000 */
[----:B------:R-:W-:Y:S01]  /*c290*/  SEL R9, R9, RZ, P0 ;  /* 0x000000ff09097207 */ /* 0x000fe20000000000 */
[----:B------:R-:W-:Y:S01]  /*c2a0*/  VIADD R27, R27, 0x40 ;  /* 0x000000401b1b7836 */ /* 0x000fe20000000000 */
[----:B------:R-:W-:Y:S01]  /*c2b0*/  LOP3.LUT R8, R8, R19, RZ, 0x3c, !PT ;  /* 0x0000001308087212 */ /* 0x000fe200078e3cff */
[----:B------:R0:W-:Y:S01]  /*c2c0*/  UTMALDG.3D.MULTICAST [UR16], [UR22], UR13, desc[UR30] ;  /* 0x00001e10160073b4 */ /* 0x0001e2000801180d */
[----:B------:R-:W-:Y:S01]  /*c2d0*/  VIADD R25, R25, 0x80 ;  /* 0x0000008019197836 */ /* 0x000fe20000000000 */
[----:B------:R0:W-:Y:S02]  /*c2e0*/  UTMALDG.3D [UR8], [UR36], desc[UR30] ;  /* 0x00001e08240075b4 */ /* 0x0001e40008011000 */
[----:B0-----:R-:W-:Y:S05]  /*c2f0*/  @P1 BRA `(.L_x_291) ;  /* 0xfffffffc00141947 */ /* 0x001fea000383ffff */
.L_x_288:
[----:B------:R-:W-:Y:S05]  /*c300*/  BSYNC B1 ;  /* 0x0000000000017941 */ /* 0x000fea0003800000 */
.L_x_287:
[----:B------:R-:W-:Y:S01]  /*c310*/  LOP3.LUT P1, RZ, R12, 0xff, RZ, 0xc0, !PT ;  /* 0x000000ff0cff7812 */ /* 0x000fe2000782c0ff */
[C---:B------:R-:W-:Y:S01]  /*c320*/  IMAD.IADD R9, R15.reuse, 0x1, R10 ;  /* 0x000000010f097824 */ /* 0x040fe200078e020a */
[----:B------:R-:W-:Y:S01]  /*c330*/  ULDC.64 UR8, c[0x0][0x750] ;  /* 0x0001d40000087ab9 */ /* 0x000fe20000000a00 */
[----:B------:R-:W-:Y:S01]  /*c340*/  ISETP.GE.U32.AND P2, PT, R15, 0x5, PT ;  /* 0x000000050f00780c */ /* 0x000fe20003f46070 */
[----:B------:R-:W-:Y:S01]  /*c350*/  BSSY B1, `(.L_x_292) ;  /* 0x0000069000017945 */ /* 0x000fe20003800000 */
[----:B------:R-:W-:Y:S01]  /*c360*/  IMAD.MOV.U32 R20, RZ, RZ, -0x1 ;  /* 0xffffffffff147424 */ /* 0x000fe200078e00ff */
[----:B------:R-:W-:Y:S02]  /*c370*/  ISETP.GT.U32.AND P0, PT, R9, 0x4, PT ;  /* 0x000000040900780c */ /* 0x000fe40003f04070 */
[----:B------:R-:W-:Y:S02]  /*c380*/  PRMT R12, RZ, 0x7610, R12 ;  /* 0x00007610ff0c7816 */ /* 0x000fe4000000000c */
[----:B------:R-:W-:-:S03]  /*c390*/  ISETP.LT.U32.AND P0, PT, R15, 0x5, P0 ;  /* 0x000000050f00780c */ /* 0x000fc60000701070 */
[----:B------:R-:W0:Y:S01]  /*c3a0*/  @P1 S2R R7, SR_CgaCtaId ;  /* 0x0000000000071919 */ /* 0x000e220000008800 */
[----:B------:R-:W-:-:S04]  /*c3b0*/  @P1 MOV R6, 0x400 ;  /* 0x0000040000061802 */ /* 0x000fc80000000f00 */
[----:B0-----:R-:W-:Y:S01]  /*c3c0*/  @P1 LEA R8, R7, R6, 0x18 ;  /* 0x0000000607081211 */ /* 0x001fe200078ec0ff */
[----:B------:R-:W-:Y:S01]  /*c3d0*/  IMAD.WIDE.U32 R6, R9, -0x33333333, RZ ;  /* 0xcccccccd09067825 */ /* 0x000fe200078e00ff */
[----:B------:R-:W-:Y:S02]  /*c3e0*/  SEL R6, RZ, 0x1, !P0 ;  /* 0x00000001ff067807 */ /* 0x000fe40004000000 */
[----:B------:R0:W-:Y:S01]  /*c3f0*/  @P1 SYNCS.ARRIVE.TRANS64.A1T0 RZ, [R8+URZ+0x68], RZ ;  /* 0x000068ff08ff19a7 */ /* 0x0001e2000810003f */
[----:B------:R-:W-:Y:S02]  /*c400*/  IADD3 R2, P1, R2, UR32, RZ ;  /* 0x0000002002027c10 */ /* 0x000fe4000ff3e0ff */
[----:B------:R-:W-:Y:S01]  /*c410*/  LOP3.LUT R5, R5, R6, RZ, 0x3c, !PT ;  /* 0x0000000605057212 */ /* 0x000fe200078e3cff */
[----:B------:R-:W-:Y:S01]  /*c420*/  IMAD.MOV.U32 R6, RZ, RZ, -0x1 ;  /* 0xffffffffff067424 */ /* 0x000fe200078e00ff */
[----:B------:R-:W-:Y:S02]  /*c430*/  IADD3.X R3, R3, UR7, RZ, P1, !PT ;  /* 0x0000000703037c10 */ /* 0x000fe40008ffe4ff */
[----:B------:R-:W-:-:S02]  /*c440*/  ISETP.GE.U32.AND P0, PT, R2, UR8, PT ;  /* 0x0000000802007c0c */ /* 0x000fc4000bf06070 */
[----:B0-----:R-:W-:Y:S02]  /*c450*/  SHF.R.U32.HI R8, RZ, 0x2, R7 ;  /* 0x00000002ff087819 */ /* 0x001fe40000011607 */
[----:B------:R-:W-:Y:S02]  /*c460*/  ISETP.GE.U32.AND.EX P0, PT, R3, UR9, PT, P0 ;  /* 0x0000000903007c0c */ /* 0x000fe4000bf06100 */
[----:B------:R-:W-:Y:S01]  /*c470*/  @P2 LOP3.LUT R5, R5, 0x1, R8, 0x78, !PT ;  /* 0x0000000105052812 */ /* 0x000fe200078e7808 */
[----:B------:R-:W-:Y:S01]  /*c480*/  IMAD R10, R8, -0x5, R9 ;  /* 0xfffffffb080a7824 */ /* 0x000fe200078e0209 */
[----:B------:R-:W-:Y:S01]  /*c490*/  PRMT R7, RZ, 0x7610, R7 ;  /* 0x00007610ff077816 */ /* 0x000fe20000000007 */
[----:B------:R-:W-:-:S08]  /*c4a0*/  IMAD.MOV.U32 R8, RZ, RZ, -0x1 ;  /* 0xffffffffff087424 */ /* 0x000fd000078e00ff */
[----:B------:R-:W-:Y:S05]  /*c4b0*/  @P0 BRA `(.L_x_293) ;  /* 0x0000000400480947 */ /* 0x000fea0003800000 */
[----:B------:R-:W0:Y:S01]  /*c4c0*/  S2R R19, SR_CTAID.X ;  /* 0x0000000000137919 */ /* 0x000e220000002500 */
[----:B------:R-:W-:Y:S01]  /*c4d0*/  ULDC UR8, c[0x0][0x150] ;  /* 0x0000540000087ab9 */ /* 0x000fe20000000800 */
[----:B------:R-:W1:Y:S01]  /*c4e0*/  LDC R8, c[0x0][0x144] ;  /* 0x00005100ff087b82 */ /* 0x000e620000000800 */
[----:B------:R-:W-:Y:S01]  /*c4f0*/  ULDC UR11, c[0x0][0x730] ;  /* 0x0001cc00000b7ab9 */ /* 0x000fe20000000800 */
[----:B------:R-:W2:Y:S06]  /*c500*/  S2R R21, SR_CTAID.Y ;  /* 0x0000000000157919 */ /* 0x000eac0000002600 */
[----:B------:R-:W3:Y:S01]  /*c510*/  LDC R22, c[0x0][0x148] ;  /* 0x00005200ff167b82 */ /* 0x000ee20000000800 */
[----:B0-----:R-:W-:-:S02]  /*c520*/  I2FP.F32.U32 R6, R19 ;  /* 0x0000001300067245 */ /* 0x001fc40000201000 */
[----:B--2---:R-:W-:-:S03]  /*c530*/  I2FP.F32.U32 R7, R21 ;  /* 0x0000001500077245 */ /* 0x004fc60000201000 */
[----:B------:R-:W-:Y:S01]  /*c540*/  FMUL R6, R6, UR8 ;  /* 0x0000000806067c20 */ /* 0x000fe20008400000 */
[----:B------:R-:W-:Y:S02]  /*c550*/  ULDC UR8, c[0x0][0x154] ;  /* 0x0000550000087ab9 */ /* 0x000fe40000000800 */
[----:B------:R-:W-:Y:S01]  /*c560*/  FMUL R9, R7, UR8 ;  /* 0x0000000807097c20 */ /* 0x000fe20008400000 */
[----:B------:R-:W-:Y:S02]  /*c570*/  ULDC.64 UR8, c[0x0][0x728] ;  /* 0x0001ca0000087ab9 */ /* 0x000fe40000000a00 */
[----:B------:R-:W0:Y:S01]  /*c580*/  F2I.U32.TRUNC.NTZ R6, R6 ;  /* 0x0000000600067305 */ /* 0x000e22000020f000 */
[----:B------:R-:W-:-:S04]  /*c590*/  ISETP.NE.U32.AND P0, PT, RZ, UR8, PT ;  /* 0x00000008ff007c0c */ /* 0x000fc8000bf05070 */
[----:B------:R-:W-:-:S03]  /*c5a0*/  ISETP.NE.AND.EX P0, PT, RZ, UR9, PT, P0 ;  /* 0x00000009ff007c0c */ /* 0x000fc6000bf05300 */
[----:B------:R-:W2:Y:S01]  /*c5b0*/  F2I.U32.TRUNC.NTZ R9, R9 ;  /* 0x0000000900097305 */ /* 0x000ea2000020f000 */
[----:B0-----:R-:W-:Y:S02]  /*c5c0*/  IMAD.MOV R7, RZ, RZ, -R6 ;  /* 0x000000ffff077224 */ /* 0x001fe400078e0a06 */
[----:B------:R-:W-:Y:S02]  /*c5d0*/  IMAD.MOV.U32 R6, RZ, RZ, R2 ;  /* 0x000000ffff067224 */ /* 0x000fe400078e0002 */
[----:B-1----:R-:W-:Y:S02]  /*c5e0*/  IMAD R19, R8, R7, R19 ;  /* 0x0000000708137224 */ /* 0x002fe400078e0213 */
[----:B------:R-:W-:Y:S02]  /*c5f0*/  IMAD.MOV.U32 R7, RZ, RZ, R3 ;  /* 0x000000ffff077224 */ /* 0x000fe400078e0003 */
[----:B--2---:R-:W-:Y:S01]  /*c600*/  IMAD.MOV R24, RZ, RZ, -R9 ;  /* 0x000000ffff187224 */ /* 0x004fe200078e0a09 */
[----:B---3--:R-:W-:Y:S06]  /*c610*/  @!P0 BRA `(.L_x_294) ;  /* 0x0000000000288947 */ /* 0x008fec0003800000 */
[----:B------:R-:W-:Y:S02]  /*c620*/  ULDC UR10, c[0x0][0x734] ;  /* 0x0001cd00000a7ab9 */ /* 0x000fe40000000800 */
[----:B------:R-:W-:-:S05]  /*c630*/  IADD3 R7, P0, R2, UR10, RZ ;  /* 0x0000000a02077c10 */ /* 0x000fca000ff1e0ff */
[----:B------:R-:W-:-:S04]  /*c640*/  IMAD.X R23, RZ, RZ, R3, P0 ;  /* 0x000000ffff177224 */ /* 0x000fc800000e0603 */
[----:B------:R-:W-:-:S04]  /*c650*/  IMAD.WIDE.U32 R8, R23, UR8, RZ ;  /* 0x0000000817087c25 */ /* 0x000fc8000f8e00ff */
[----:B------:R-:W-:-:S04]  /*c660*/  IMAD.WIDE.U32 R8, P0, R7, UR9, R8 ;  /* 0x0000000907087c25 */ /* 0x000fc8000f800008 */
[----:B------:R-:W-:-:S04]  /*c670*/  IMAD.WIDE.U32 R6, R7, UR8, RZ ;  /* 0x0000000807067c25 */ /* 0x000fc8000f8e00ff */
[----:B------:R-:W-:Y:S01]  /*c680*/  IMAD.MOV.U32 R6, RZ, RZ, R9 ;  /* 0x000000ffff067224 */ /* 0x000fe200078e0009 */
[----:B------:R-:W-:Y:S01]  /*c690*/  IADD3 RZ, P1, R7, R8, RZ ;  /* 0x0000000807ff7210 */ /* 0x000fe20007f3e0ff */
[----:B------:R-:W-:-:S04]  /*c6a0*/  IMAD.X R7, RZ, RZ, RZ, P0 ;  /* 0x000000ffff077224 */ /* 0x000fc800000e06ff */
[----:B------:R-:W-:-:S08]  /*c6b0*/  IMAD.WIDE.U32.X R6, R23, UR9, R6, P1 ;  /* 0x0000000917067c25 */ /* 0x000fd000088e0406 */
.L_x_294:
[--C-:B------:R-:W-:Y:S01]  /*c6c0*/  SHF.R.U64 R20, R6, UR11, R7.reuse ;  /* 0x0000000b06147c19 */ /* 0x100fe20008001207 */
[----:B------:R-:W-:Y:S01]  /*c6d0*/  ULDC.64 UR8, c[0x0][0x720] ;  /* 0x0001c80000087ab9 */ /* 0x000fe20000000a00 */
[----:B------:R-:W-:Y:S01]  /*c6e0*/  SHF.R.U32.HI R6, RZ, UR11, R7 ;  /* 0x0000000bff067c19 */ /* 0x000fe20008011607 */
[----:B------:R-:W-:Y:S01]  /*c6f0*/  ULDC.64 UR10, c[0x0][0x740] ;  /* 0x0001d000000a7ab9 */ /* 0x000fe20000000a00 */
[----:B------:R-:W-:Y:S01]  /*c700*/  IADD3 R7, P0, RZ, -R20, RZ ;  /* 0x80000014ff077210 */ /* 0x000fe20007f1e0ff */
[----:B------:R-:W-:-:S04]  /*c710*/  @P3 IMAD R19, R22, R24, R21 ;  /* 0x0000001816133224 */ /* 0x000fc800078e0215 */
[----:B------:R-:W-:Y:S01]  /*c720*/  IMAD.X R6, RZ, RZ, ~R6, P0 ;  /* 0x000000ffff067224 */ /* 0x000fe200000e0e06 */
[----:B------:R-:W-:-:S03]  /*c730*/  ISETP.NE.U32.AND P0, PT, RZ, UR10, PT ;  /* 0x0000000aff007c0c */ /* 0x000fc6000bf05070 */
[----:B------:R-:W-:Y:S01]  /*c740*/  IMAD R6, R6, UR8, RZ ;  /* 0x0000000806067c24 */ /* 0x000fe2000f8e02ff */
[----:B------:R-:W-:-:S03]  /*c750*/  ISETP.NE.AND.EX P0, PT, RZ, UR11, PT, P0 ;  /* 0x0000000bff007c0c */ /* 0x000fc6000bf05300 */
[C---:B------:R-:W-:Y:S02]  /*c760*/  IMAD R9, R7.reuse, UR9, R6 ;  /* 0x0000000907097c24 */ /* 0x040fe4000f8e0206 */
[----:B------:R-:W-:Y:S01]  /*c770*/  IMAD.WIDE.U32 R6, R7, UR8, R2 ;  /* 0x0000000807067c25 */ /* 0x000fe2000f8e0002 */
[----:B------:R-:W-:-:S03]  /*c780*/  ULDC UR8, c[0x0][0x718] ;  /* 0x0001c60000087ab9 */ /* 0x000fc60000000800 */
[----:B------:R-:W-:-:S05]  /*c790*/  IMAD.IADD R7, R7, 0x1, R9 ;  /* 0x0000000107077824 */ /* 0x000fca00078e0209 */
[--C-:B------:R-:W-:Y:S02]  /*c7a0*/  SHF.R.U64 R21, R6, UR8, R7.reuse ;  /* 0x0000000806157c19 */ /* 0x100fe40008001207 */
[----:B------:R-:W-:Y:S01]  /*c7b0*/  SHF.R.U32.HI R6, RZ, UR8, R7 ;  /* 0x00000008ff067c19 */ /* 0x000fe20008011607 */
[----:B------:R-:W-:-:S03]  /*c7c0*/  ULDC UR8, c[0x0][0x708] ;  /* 0x0001c20000087ab9 */ /* 0x000fc60000000800 */
[--C-:B------:R-:W-:Y:S02]  /*c7d0*/  SHF.R.U64 R24, R21, UR8, R6.reuse ;  /* 0x0000000815187c19 */ /* 0x100fe40008001206 */
[----:B------:R-:W-:Y:S01]  /*c7e0*/  SHF.R.U32.HI R7, RZ, UR8, R6 ;  /* 0x00000008ff077c19 */ /* 0x000fe20008011606 */
[----:B------:R-:W-:-:S03]  /*c7f0*/  ULDC UR8, c[0x0][0x758] ;  /* 0x0001d60000087ab9 */ /* 0x000fc60000000800 */
[--C-:B------:R-:W-:Y:S02]  /*c800*/  SHF.R.U64 R22, R24, UR8, R7.reuse ;  /* 0x0000000818167c19 */ /* 0x100fe40008001207 */
[----:B------:R-:W-:-:S03]  /*c810*/  SHF.R.U32.HI R23, RZ, UR8, R7 ;  /* 0x00000008ff177c19 */ /* 0x000fc60008011607 */
[----:B------:R-:W-:Y:S02]  /*c820*/  IMAD.MOV.U32 R6, RZ, RZ, R22 ;  /* 0x000000ffff067224 */ /* 0x000fe400078e0016 */
[----:B------:R-:W-:Y:S01]  /*c830*/  IMAD.MOV.U32 R7, RZ, RZ, R23 ;  /* 0x000000ffff077224 */ /* 0x000fe200078e0017 */
[----:B------:R-:W-:Y:S06]  /*c840*/  @!P0 BRA `(.L_x_295) ;  /* 0x0000000000288947 */ /* 0x000fec0003800000 */
        /* <DEDUP_REMOVED lines=10> */
.L_x_295:
[----:B------:R-:W-:Y:S01]  /*c8f0*/  ULDC UR8, c[0x0][0x748] ;  /* 0x0001d20000087ab9 */ /* 0x000fe20000000800 */
[----:B------:R-:W-:Y:S02]  /*c900*/  LOP3.LUT R21, R21, UR4, RZ, 0xc0, !PT ;  /* 0x0000000415157c12 */ /* 0x000fe4000f8ec0ff */
[----:B------:R-:W-:Y:S01]  /*c910*/  SHF.R.U64 R7, R6, UR8, R7 ;  /* 0x0000000806077c19 */ /* 0x000fe20008001207 */
[----:B------:R-:W-:Y:S01]  /*c920*/  ULDC UR8, c[0x0][0x738] ;  /* 0x0001ce0000087ab9 */ /* 0x000fe20000000800 */
[----:B------:R-:W-:-:S05]  /*c930*/  LOP3.LUT R6, R24, UR6, RZ, 0xc0, !PT ;  /* 0x0000000618067c12 */ /* 0x000fca000f8ec0ff */
[----:B------:R-:W-:Y:S02]  /*c940*/  IMAD R6, R7, UR5, R6 ;  /* 0x0000000507067c24 */ /* 0x000fe4000f8e0206 */
[----:B------:R-:W-:-:S04]  /*c950*/  IMAD.MOV R7, RZ, RZ, -R7 ;  /* 0x000000ffff077224 */ /* 0x000fc800078e0a07 */
[----:B------:R-:W-:Y:S01]  /*c960*/  IMAD R22, R7, UR8, R22 ;  /* 0x0000000807167c24 */ /* 0x000fe2000f8e0216 */
[----:B------:R-:W-:Y:S01]  /*c970*/  ULDC UR8, c[0x0][0x710] ;  /* 0x0001c40000087ab9 */ /* 0x000fe20000000800 */
[----:B------:R-:W-:Y:S02]  /*c980*/  IMAD.MOV.U32 R7, RZ, RZ, 0x1 ;  /* 0x00000001ff077424 */ /* 0x000fe400078e00ff */
[----:B------:R-:W-:Y:S01]  /*c990*/  IMAD R19, R6, UR8, R19 ;  /* 0x0000000806137c24 */ /* 0x000fe2000f8e0213 */
[----:B------:R-:W-:Y:S02]  /*c9a0*/  ULDC UR8, c[0x0][0x700] ;  /* 0x0001c00000087ab9 */ /* 0x000fe40000000800 */
[----:B------:R-:W-:-:S05]  /*c9b0*/  IMAD R22, R22, UR8, R21 ;  /* 0x0000000816167c24 */ /* 0x000fca000f8e0215 */
[----:B------:R-:W-:Y:S02]  /*c9c0*/  SEL R6, R22, R19, !P3 ;  /* 0x0000001316067207 */ /* 0x000fe40005800000 */
[----:B------:R-:W-:-:S07]  /*c9d0*/  SEL R8, R19, R22, !P3 ;  /* 0x0000001613087207 */ /* 0x000fce0005800000 */
.L_x_293:
[----:B------:R-:W-:Y:S05]  /*c9e0*/  BSYNC B1 ;  /* 0x0000000000017941 */ /* 0x000fea0003800000 */
.L_x_292:
[----:B------:R-:W-:-:S13]  /*c9f0*/  LOP3.LUT P0, RZ, R7, 0xff, RZ, 0xc0, !PT ;  /* 0x000000ff07ff7812 */ /* 0x000fda000780c0ff */
[----:B------:R-:W-:Y:S05]  /*ca00*/  @P0 BRA `(.L_x_296) ;  /* 0xfffffff400100947 */ /* 0x000fea000383ffff */
[----:B------:R-:W-:Y:S05]  /*ca10*/  BSYNC B0 ;  /* 0x0000000000007941 */ /* 0x000fea0003800000 */
.L_x_285:
[----:B------:R-:W-:-:S03]  /*ca20*/  UMOV UR8, 0xffffffff ;  /* 0xffffffff00087882 */ /* 0x000fc60000000000 */
[----:B------:R-:W-:Y:S05]  /*ca30*/  BRA.DIV UR8, `(.L_x_297) ;  /* 0x0000000608287947 */ /* 0x000fea000b800000 */
[----:B------:R-:W-:-:S13]  /*ca40*/  ELECT P0, URZ, PT ;  /* 0x00000000003f782f */ /* 0x000fda0003800000 */
.L_x_312:
[----:B------:R-:W-:Y:S04]  /*ca50*/  BSSY B0, `(.L_x_298) ;  /* 0x0000034000007945 */ /* 0x000fe80003800000 */
[----:B------:R-:W-:Y:S05]  /*ca60*/  @!P0 BRA `(.L_x_299) ;  /* 0x0000000000c88947 */ /* 0x000fea0003800000 */
[----:B------:R-:W-:-:S04]  /*ca70*/  LOP3.LUT R4, R4, 0x2, RZ, 0xfc, !PT ;  /* 0x0000000204047812 */ /* 0x000fc800078efcff */
[----:B------:R-:W-:-:S13]  /*ca80*/  ISETP.NE.AND P0, PT, R4, 0x3, PT ;  /* 0x000000030400780c */ /* 0x000fda0003f05270 */
[----:B------:R-:W-:Y:S05]  /*ca90*/  @!P0 BRA `(.L_x_300) ;  /* 0x0000000000048947 */ /* 0x000fea0003800000 */
[----:B------:R-:W-:Y:S01]  /*caa0*/  BPT.TRAP 0x1 ;  /* 0x000000040000795c */ /* 0x000fe20000300000 */
.L_x_300:
[----:B------:R-:W0:Y:S01]  /*cab0*/  S2R R3, SR_CgaCtaId ;  /* 0x0000000000037919 */ /* 0x000e220000008800 */
[----:B------:R-:W-:Y:S02]  /*cac0*/  MOV R0, 0x400 ;  /* 0x0000040000007802 */ /* 0x000fe40000000f00 */
[----:B------:R-:W-:Y:S02]  /*cad0*/  SHF.L.U32 R2, R5, 0x1f, RZ ;  /* 0x0000001f05027819 */ /* 0x000fe400000006ff */
[----:B0-----:R-:W-:-:S05]  /*cae0*/  LEA R3, R3, R0, 0x18 ;  /* 0x0000000003037211 */ /* 0x001fca00078ec0ff */
[----:B------:R-:W-:-:S04]  /*caf0*/  VIADD R3, R3, 0x28 ;  /* 0x0000002803037836 */ /* 0x000fc80000000000 */
[C---:B------:R-:W-:Y:S02]  /*cb00*/  IMAD R7, R10.reuse, 0x8, R3 ;  /* 0x000000080a077824 */ /* 0x040fe400078e0203 */
[----:B------:R-:W-:Y:S02]  /*cb10*/  VIADD R10, R10, 0x1 ;  /* 0x000000010a0a7836 */ /* 0x000fe40000000000 */
[----:B------:R-:W0:Y:S03]  /*cb20*/  SYNCS.PHASECHK.TRANS64.TRYWAIT P0, [R7+URZ], R2 ;  /* 0x00000002070075a7 */ /* 0x000e26000800017f */
[----:B------:R-:W-:-:S04]  /*cb30*/  ISETP.NE.AND P1, PT, R10, 0x5, PT ;  /* 0x000000050a00780c */ /* 0x000fc80003f25270 */
[----:B------:R-:W-:Y:S02]  /*cb40*/  SEL R0, RZ, 0x1, P1 ;  /* 0x00000001ff007807 */ /* 0x000fe40000800000 */
[----:B------:R-:W-:Y:S02]  /*cb50*/  SEL R10, R10, RZ, P1 ;  /* 0x000000ff0a0a7207 */ /* 0x000fe40000800000 */
[----:B------:R-:W-:-:S03]  /*cb60*/  LOP3.LUT R5, R5, R0, RZ, 0x3c, !PT ;  /* 0x0000000005057212 */ /* 0x000fc600078e3cff */
[----:B------:R-:W-:Y:S01]  /*cb70*/  IMAD R9, R10, 0x8, R3 ;  /* 0x000000080a097824 */ /* 0x000fe200078e0203 */
[----:B------:R-:W-:Y:S01]  /*cb80*/  SHF.L.U32 R4, R5, 0x1f, RZ ;  /* 0x0000001f05047819 */ /* 0x000fe200000006ff */
[----:B0-----:R-:W-:Y:S06]  /*cb90*/  @!P0 BRA `(.L_x_301) ;  /* 0x0000000000f08947 */ /* 0x001fec0003800000 */
.L_x_313:
[----:B------:R-:W1:Y:S01]  /*cba0*/  SYNCS.PHASECHK.TRANS64.TRYWAIT P0, [R9+URZ], R4 ;  /* 0x00000004090075a7 */ /* 0x000e62000800017f */
[----:B------:R-:W-:-:S05]  /*cbb0*/  VIADD R0, R10, 0x1 ;  /* 0x000000010a007836 */ /* 0x000fca0000000000 */
[----:B------:R-:W-:-:S04]  /*cbc0*/  ISETP.NE.AND P1, PT, R0, 0x5, PT ;  /* 0x000000050000780c */ /* 0x000fc80003f25270 */
[----:B0-----:R-:W-:Y:S02]  /*cbd0*/  SEL R2, RZ, 0x1, P1 ;  /* 0x00000001ff027807 */ /* 0x001fe40000800000 */
[----:B------:R-:W-:Y:S02]  /*cbe0*/  SEL R0, R0, RZ, P1 ;  /* 0x000000ff00007207 */ /* 0x000fe40000800000 */
[----:B------:R-:W-:-:S03]  /*cbf0*/  LOP3.LUT R7, R5, R2, RZ, 0x3c, !PT ;  /* 0x0000000205077212 */ /* 0x000fc600078e3cff */
[----:B------:R-:W-:Y:S01]  /*cc00*/  IMAD R6, R0, 0x8, R3 ;  /* 0x0000000800067824 */ /* 0x000fe200078e0203 */
[----:B------:R-:W-:Y:S01]  /*cc10*/  SHF.L.U32 R5, R7, 0x1f, RZ ;  /* 0x0000001f07057819 */ /* 0x000fe200000006ff */
[----:B-1----:R-:W-:Y:S06]  /*cc20*/  @!P0 BRA `(.L_x_302) ;  /* 0x0000000000e08947 */ /* 0x002fec0003800000 */
.L_x_314:
[----:B------:R-:W1:Y:S01]  /*cc30*/  SYNCS.PHASECHK.TRANS64.TRYWAIT P0, [R6+URZ], R5 ;  /* 0x00000005060075a7 */ /* 0x000e62000800017f */
[----:B------:R-:W-:-:S05]  /*cc40*/  VIADD R0, R0, 0x1 ;  /* 0x0000000100007836 */ /* 0x000fca0000000000 */
[----:B------:R-:W-:-:S04]  /*cc50*/  ISETP.NE.AND P1, PT, R0, 0x5, PT ;  /* 0x000000050000780c */ /* 0x000fc80003f25270 */
[----:B------:R-:W-:Y:S02]  /*cc60*/  SEL R2, RZ, 0x1, P1 ;  /* 0x00000001ff027807 */ /* 0x000fe40000800000 */
[----:B------:R-:W-:Y:S02]  /*cc70*/  SEL R0, R0, RZ, P1 ;  /* 0x000000ff00007207 */ /* 0x000fe40000800000 */
[----:B------:R-:W-:-:S03]  /*cc80*/  LOP3.LUT R7, R7, R2, RZ, 0x3c, !PT ;  /* 0x0000000207077212 */ /* 0x000fc600078e3cff */
[----:B0-----:R-:W-:Y:S01]  /*cc90*/  IMAD R9, R0, 0x8, R3 ;  /* 0x0000000800097824 */ /* 0x001fe200078e0203 */
[----:B------:R-:W-:Y:S01]  /*cca0*/  SHF.L.U32 R4, R7, 0x1f, RZ ;  /* 0x0000001f07047819 */ /* 0x000fe200000006ff */
[----:B-1----:R-:W-:Y:S06]  /*ccb0*/  @!P0 BRA `(.L_x_303) ;  /* 0x0000000000d08947 */ /* 0x002fec0003800000 */
.L_x_315:
[----:B------:R-:W1:Y:S01]  /*ccc0*/  SYNCS.PHASECHK.TRANS64.TRYWAIT P0, [R9+URZ], R4 ;  /* 0x00000004090075a7 */ /* 0x000e62000800017f */
[----:B------:R-:W-:-:S05]  /*ccd0*/  VIADD R0, R0, 0x1 ;  /* 0x0000000100007836 */ /* 0x000fca0000000000 */
[----:B------:R-:W-:-:S04]  /*cce0*/  ISETP.NE.AND P1, PT, R0, 0x5, PT ;  /* 0x000000050000780c */ /* 0x000fc80003f25270 */
[----:B------:R-:W-:Y:S02]  /*ccf0*/  SEL R2, RZ, 0x1, P1 ;  /* 0x00000001ff027807 */ /* 0x000fe40000800000 */
[----:B------:R-:W-:Y:S02]  /*cd00*/  SEL R0, R0, RZ, P1 ;  /* 0x000000ff00007207 */ /* 0x000fe40000800000 */
[----:B------:R-:W-:Y:S01]  /*cd10*/  LOP3.LUT R2, R7, R2, RZ, 0x3c, !PT ;  /* 0x0000000207027212 */ /* 0x000fe200078e3cff */
[----:B-1----:R-:W-:Y:S06]  /*cd20*/  @!P0 BRA `(.L_x_304) ;  /* 0x0000000000c88947 */ /* 0x002fec0003800000 */
.L_x_316:
[----:B------:R-:W-:Y:S01]  /*cd30*/  IMAD R3, R0, 0x8, R3 ;  /* 0x0000000800037824 */ /* 0x000fe200078e0203 */
[----:B------:R-:W-:-:S07]  /*cd40*/  SHF.L.U32 R0, R2, 0x1f, RZ ;  /* 0x0000001f02007819 */ /* 0x000fce00000006ff */
.L_x_305:
[----:B--2---:R2:W3:Y:S02]  /*cd50*/  SYNCS.PHASECHK.TRANS64.TRYWAIT P0, [R3+URZ], R0 ;  /* 0x00000000030075a7 */ /* 0x0044e4000800017f */
[----:B---3--:R-:W-:Y:S05]  /*cd60*/  @!P0 NANOSLEEP.SYNCS 0x989680 ;  /* 0x009896800000895d */ /* 0x008fea0003900000 */
[----:B------:R-:W3:Y:S02]  /*cd70*/  @!P0 SYNCS.PHASECHK.TRANS64 P0, [R3+URZ], R0 ;  /* 0x00000000030085a7 */ /* 0x000ee4000800007f */
[----:B---3--:R-:W-:Y:S05]  /*cd80*/  @!P0 BRA `(.L_x_305) ;  /* 0xfffffffc00f08947 */ /* 0x008fea000383ffff */
.L_x_299:
[----:B------:R-:W-:Y:S05]  /*cd90*/  BSYNC B0 ;  /* 0x0000000000007941 */ /* 0x000fea0003800000 */
.L_x_298:
[----:B------:R-:W-:Y:S05]  /*cda0*/  EXIT ;  /* 0x000000000000794d */ /* 0x000fea0003800000 */
.L_x_21:
[----:B-1----:R-:W-:-:S04]  /*cdb0*/  IMAD.U32 R17, RZ, RZ, UR8 ;  /* 0x00000008ff117e24 */ /* 0x002fc8000f8e00ff */
[----:B------:R1:W4:Y:S03]  /*cdc0*/  SYNCS.PHASECHK.TRANS64.TRYWAIT P1, [R17+URZ], R16 ;  /* 0x00000010110075a7 */ /* 0x000326000802017f */
[----:B----4-:R-:W-:Y:S05]  /*cdd0*/  @!P1 NANOSLEEP.SYNCS 0x989680 ;  /* 0x009896800000995d */ /* 0x010fea0003900000 */
[----:B------:R-:W4:Y:S02]  /*cde0*/  @!P1 SYNCS.PHASECHK.TRANS64 P1, [R17+URZ], R16 ;  /* 0x00000010110095a7 */ /* 0x000f24000802007f */
[----:B----4-:R-:W-:Y:S05]  /*cdf0*/  @!P1 BRA `(.L_x_21) ;  /* 0xfffffffc00ec9947 */ /* 0x010fea000383ffff */
[----:B------:R-:W-:Y:S05]  /*ce00*/  BRA `(.L_x_20) ;  /* 0xffffff4800907947 */ /* 0x000fea000383ffff */
.L_x_286:
[----:B------:R-:W-:Y:S01]  /*ce10*/  BSSY B1, `(.L_x_306) ;  /* 0x0000006000017945 */ /* 0x000fe20003800000 */
[----:B------:R-:W-:-:S07]  /*ce20*/  IMAD.MOV.U32 R7, RZ, RZ, -0x1 ;  /* 0xffffffffff077424 */ /* 0x000fce00078e00ff */
[----:B------:R-:W-:Y:S05]  /*ce30*/  WARPSYNC.COLLECTIVE R7, `(.L_x_307) ;  /* 0x00000000070c7348 */ /* 0x000fea0003c00000 */
[----:B------:R-:W-:Y:S02]  /*ce40*/  ELECT P0, UR62, PT ;  /* 0x00000000003e782f */ /* 0x000fe40003800000 */
[----:B------:R-:W-:Y:S01]  /*ce50*/  MOV R7, UR62 ;  /* 0x0000003e00077c02 */ /* 0x000fe20008000f00 */
[----:B------:R-:W-:Y:S10]  /*ce60*/  ENDCOLLECTIVE ;  /* 0x000000000000791b */ /* 0x000ff40003800000 */
.L_x_307:
[----:B------:R-:W-:Y:S05]  /*ce70*/  BSYNC B1 ;  /* 0x0000000000017941 */ /* 0x000fea0003800000 */
.L_x_306:
[----:B------:R-:W-:Y:S05]  /*ce80*/  BRA `(.L_x_308) ;  /* 0xffffffec00fc7947 */ /* 0x000fea000383ffff */
.L_x_289:
[----:B0-----:R0:W1:Y:S02]  /*ce90*/  SYNCS.PHASECHK.TRANS64.TRYWAIT P0, [R24+URZ+0x28], R19 ;  /* 0x00002813180075a7 */ /* 0x001064000800017f */
[----:B-1----:R-:W-:Y:S05]  /*cea0*/  @!P0 NANOSLEEP.SYNCS 0x989680 ;  /* 0x009896800000895d */ /* 0x002fea0003900000 */
[----:B------:R-:W1:Y:S02]  /*ceb0*/  @!P0 SYNCS.PHASECHK.TRANS64 P0, [R24+URZ+0x28], R19 ;  /* 0x00002813180085a7 */ /* 0x000e64000800007f */
[----:B-1----:R-:W-:Y:S05]  /*cec0*/  @!P0 BRA `(.L_x_289) ;  /* 0xfffffffc00f08947 */ /* 0x002fea000383ffff */
[----:B------:R-:W-:Y:S05]  /*ced0*/  BRA `(.L_x_309) ;  /* 0xfffffff000407947 */ /* 0x000fea000383ffff */
.L_x_297:
[----:B------:R-:W-:Y:S01]  /*cee0*/  BSSY B0, `(.L_x_310) ;  /* 0x0000006000007945 */ /* 0x000fe20003800000 */
[----:B------:R-:W-:-:S07]  /*cef0*/  IMAD.MOV.U32 R7, RZ, RZ, -0x1 ;  /* 0xffffffffff077424 */ /* 0x000fce00078e00ff */
[----:B------:R-:W-:Y:S05]  /*cf00*/  WARPSYNC.COLLECTIVE R7, `(.L_x_311) ;  /* 0x00000000070c7348 */ /* 0x000fea0003c00000 */
[----:B------:R-:W-:Y:S02]  /*cf10*/  ELECT P0, UR62, PT ;  /* 0x00000000003e782f */ /* 0x000fe40003800000 */
[----:B------:R-:W-:Y:S01]  /*cf20*/  MOV R7, UR62 ;  /* 0x0000003e00077c02 */ /* 0x000fe20008000f00 */
[----:B------:R-:W-:Y:S10]  /*cf30*/  ENDCOLLECTIVE ;  /* 0x000000000000791b */ /* 0x000ff40003800000 */
.L_x_311:
[----:B------:R-:W-:Y:S05]  /*cf40*/  BSYNC B0 ;  /* 0x0000000000007941 */ /* 0x000fea0003800000 */
.L_x_310:
[----:B------:R-:W-:Y:S05]  /*cf50*/  BRA `(.L_x_312) ;  /* 0xfffffff800bc7947 */ /* 0x000fea000383ffff */
.L_x_301:
[----:B0-----:R0:W1:Y:S02]  /*cf60*/  SYNCS.PHASECHK.TRANS64.TRYWAIT P0, [R7+URZ], R2 ;  /* 0x00000002070075a7 */ /* 0x001064000800017f */
[----:B-1----:R-:W-:Y:S05]  /*cf70*/  @!P0 NANOSLEEP.SYNCS 0x989680 ;  /* 0x009896800000895d */ /* 0x002fea0003900000 */
[----:B------:R-:W1:Y:S02]  /*cf80*/  @!P0 SYNCS.PHASECHK.TRANS64 P0, [R7+URZ], R2 ;  /* 0x00000002070085a7 */ /* 0x000e64000800007f */
[----:B-1----:R-:W-:Y:S05]  /*cf90*/  @!P0 BRA `(.L_x_301) ;  /* 0xfffffffc00f08947 */ /* 0x002fea000383ffff */
[----:B------:R-:W-:Y:S05]  /*cfa0*/  BRA `(.L_x_313) ;  /* 0xfffffff800fc7947 */ /* 0x000fea000383ffff */
.L_x_302:
[----:B0-----:R0:W1:Y:S02]  /*cfb0*/  SYNCS.PHASECHK.TRANS64.TRYWAIT P0, [R9+URZ], R4 ;  /* 0x00000004090075a7 */ /* 0x001064000800017f */
[----:B-1----:R-:W-:Y:S05]  /*cfc0*/  @!P0 NANOSLEEP.SYNCS 0x989680 ;  /* 0x009896800000895d */ /* 0x002fea0003900000 */
[----:B------:R-:W1:Y:S02]  /*cfd0*/  @!P0 SYNCS.PHASECHK.TRANS64 P0, [R9+URZ], R4 ;  /* 0x00000004090085a7 */ /* 0x000e64000800007f */
[----:B-1----:R-:W-:Y:S05]  /*cfe0*/  @!P0 BRA `(.L_x_302) ;  /* 0xfffffffc00f08947 */ /* 0x002fea000383ffff */
[----:B------:R-:W-:Y:S05]  /*cff0*/  BRA `(.L_x_314) ;  /* 0xfffffffc000c7947 */ /* 0x000fea000383ffff */
.L_x_303:
[----:B0-----:R0:W1:Y:S02]  /*d000*/  SYNCS.PHASECHK.TRANS64.TRYWAIT P0, [R6+URZ], R5 ;  /* 0x00000005060075a7 */ /* 0x001064000800017f */
[----:B-1----:R-:W-:Y:S05]  /*d010*/  @!P0 NANOSLEEP.SYNCS 0x989680 ;  /* 0x009896800000895d */ /* 0x002fea0003900000 */
[----:B------:R-:W1:Y:S02]  /*d020*/  @!P0 SYNCS.PHASECHK.TRANS64 P0, [R6+URZ], R5 ;  /* 0x00000005060085a7 */ /* 0x000e64000800007f */
[----:B-1----:R-:W-:Y:S05]  /*d030*/  @!P0 BRA `(.L_x_303) ;  /* 0xfffffffc00f08947 */ /* 0x002fea000383ffff */
[----:B------:R-:W-:Y:S05]  /*d040*/  BRA `(.L_x_315) ;  /* 0xfffffffc001c7947 */ /* 0x000fea000383ffff */
.L_x_304:
[----:B-1----:R1:W2:Y:S02]  /*d050*/  SYNCS.PHASECHK.TRANS64.TRYWAIT P0, [R9+URZ], R4 ;  /* 0x00000004090075a7 */ /* 0x0022a4000800017f */
[----:B--2---:R-:W-:Y:S05]  /*d060*/  @!P0 NANOSLEEP.SYNCS 0x989680 ;  /* 0x009896800000895d */ /* 0x004fea0003900000 */
[----:B------:R-:W2:Y:S02]  /*d070*/  @!P0 SYNCS.PHASECHK.TRANS64 P0, [R9+URZ], R4 ;  /* 0x00000004090085a7 */ /* 0x000ea4000800007f */
[----:B--2---:R-:W-:Y:S05]  /*d080*/  @!P0 BRA `(.L_x_304) ;  /* 0xfffffffc00f08947 */ /* 0x004fea000383ffff */
[----:B------:R-:W-:Y:S05]  /*d090*/  BRA `(.L_x_316) ;  /* 0xfffffffc00247947 */ /* 0x000fea000383ffff */
.L_x_317:
[----:B------:R-:W-:-:S00]  /*d0a0*/  BRA `(.L_x_317) ;  /* 0xfffffffc00fc7947 */ /* 0x000fc0000383ffff */
[----:B------:R-:W-:-:S00]  /*d0b0*/  NOP ;  /* 0x0000000000007918 */ /* 0x000fc00000000000 */
        /* <DEDUP_REMOVED lines=12> */
.L_x_318:


//--------------------- .nv.shared._ZN7cutlass13device_kernelINS_4gemm6kernel13GemmUniversalIN4cute5tupleIJiiiiEEENS1_10collective13CollectiveMmaINS1_40MainloopSm90TmaGmmaWarpSpecializedSparseILi5ENS5_IJNS4_1CILi1EEENSA_ILi2EEESB_EEENS1_35KernelTmaWarpSpecializedCooperativeEEENS5_IJNSA_ILi128EEENSA_ILi256EEESG_EEEaNS5_IJNS4_6LayoutINS5_IJiNS5_IJSC_iEEEiEEENS5_IJlNS5_IJSB_SC_EEElEEEEENSJ_INS5_IJNS5_IJNSA_ILi64EEEiEEENS5_IJSG_iEEEiEEENS5_IJNS5_IJSG_NSA_ILi8192EEEEEENS5_IJSB_lEEElEEEEEEEEaNS5_IJlSB_lEEENS4_8TiledMMAINS4_8MMA_AtomIJNS4_4SM904GMMA6SPARSE28GMMA_64x256x64_S32S8S8_SS_TNILNS13_9SparseSelE0EEEEEENSJ_INS5_IJSC_SB_SB_EEENS5_IJSB_NSA_ILi0EEES1A_EEEEENS5_IJNS4_10UnderscoreES1D_S1D_EEEEENS4_23SM90_TMA_LOAD_MULTICASTENS4_14ComposedLayoutINS4_7SwizzleILi2ELi4ELi3EEENS4_25smem_sparse_ptr_flag_bitsILi2ELi8EEENSJ_INS5_IJNS5_IJSB_NSA_ILi8EEEEEENS5_IJSC_SP_EEEEEENS5_IJNS5_IJS1A_SG_EEESM_EEEEEEEvNS4_8identityENS4_13SM90_TMA_LOADENS1H_INS1I_ILi3ELi4ELi3EEENS4_18smem_ptr_flag_bitsILi8EEENSJ_INS5_IJS1M_SG_EEENS5_IJSG_SB_EEEEEEEvS1U_EENS_8epilogue10collective6detail29Sm90TmaWarpSpecializedAdapterINS25_15DefaultEpilogueIiNS5_IJSB_llEEES29_NS24_6thread17LinearCombinationIiLi1EiiLNS2A_9ScaleType4KindE0ELNS_15FloatRoundStyleE2EiEENS1_15EpilogueDefaultEEEEEvvEEEEvNT_6ParamsE --------------------------
	.section	.nv.shared._ZN7cutlass13device_kernelINS_4gemm6kernel13GemmUniversalIN4cute5tupleIJiiiiEEENS1_10collective13CollectiveMmaINS1_40MainloopSm90TmaGmmaWarpSpecializedSparseILi5ENS5_IJNS4_1CILi1EEENSA_ILi2EEESB_EEENS1_35KernelTmaWarpSpecializedCooperativeEEENS5_IJNSA_ILi128EEENSA_ILi256EEESG_EEEaNS5_IJNS4_6LayoutINS5_IJiNS5_IJSC_iEEEiEEENS5_IJlNS5_IJSB_SC_EEElEEEEENSJ_INS5_IJNS5_IJNSA_ILi64EEEiEEENS5_IJSG_iEEEiEEENS5_IJNS5_IJSG_NSA_ILi8192EEEEEENS5_IJSB_lEEElEEEEEEEEaNS5_IJlSB_lEEENS4_8TiledMMAINS4_8MMA_AtomIJNS4_4SM904GMMA6SPARSE28GMMA_64x256x64_S32S8S8_SS_TNILNS13_9SparseSelE0EEEEEENSJ_INS5_IJSC_SB_SB_EEENS5_IJSB_NSA_ILi0EEES1A_EEEEENS5_IJNS4_10UnderscoreES1D_S1D_EEEEENS4_23SM90_TMA_LOAD_MULTICASTENS4_14ComposedLayoutINS4_7SwizzleILi2ELi4ELi3EEENS4_25smem_sparse_ptr_flag_bitsILi2ELi8EEENSJ_INS5_IJNS5_IJSB_NSA_ILi8EEEEEENS5_IJSC_SP_EEEEEENS5_IJNS5_IJS1A_SG_EEESM_EEEEEEEvNS4_8identityENS4_13SM90_TMA_LOADENS1H_INS1I_ILi3ELi4ELi3EEENS4_18smem_ptr_flag_bitsILi8EEENSJ_INS5_IJS1M_SG_EEENS5_IJSG_SB_EEEEEEEvS1U_EENS_8epilogue10collective6detail29Sm90TmaWarpSpecializedAdapterINS25_15DefaultEpilogueIiNS5_IJSB_llEEES29_NS24_6thread17LinearCombinationIiLi1EiiLNS2A_9ScaleType4KindE0ELNS_15FloatRoundStyleE2EiEENS1_15EpilogueDefaultEEEEEvvEEEEvNT_6ParamsE,"aw",@nobits
	.sectionflags	@""
	.align	16
	.zero		1024


//--------------------- .nv.shared.reserved.0     --------------------------
	.section	.nv.shared.reserved.0,"aw",@nobits
	.weak		__nv_reservedSMEM_offset_0_alias
	.size		__nv_reservedSMEM_offset_0_alias, 0, 0
	.other		__nv_reservedSMEM_offset_0_alias,@"STO_CUDA_RESERVED_SHARED STV_DEFAULT"
__nv_reservedSMEM_offset_0_alias:
	.zero		0


//--------------------- .nv.global                --------------------------
	.section	.nv.global,"aw",@nobits
.nv.global:
	.type		_ZN39_INTERNAL_6b12746b_4_k_cu_ad6e97fc_34284cute1_E,@object
	.size		_ZN39_INTERNAL_6b12746b_4_k_cu_ad6e97fc_34284cute1_E,(_ZN39_INTERNAL_6b12746b_4_k_cu_ad6e97fc_34284cuda3std3__45__cpo6cbeginE - _ZN39_INTERNAL_6b12746b_4_k_cu_ad6e97fc_34284cute1_E)
_ZN39_INTERNAL_6b12746b_4_k_cu_ad6e97fc_34284cute1_E:
	.zero		1
	.type		_ZN39_INTERNAL_6b12746b_4_k_cu_ad6e97fc_34284cuda3std3__45__cpo6cbeginE,@object
	.size		_ZN39_INTERNAL_6b12746b_4_k_cu_ad6e97fc_34284cuda3std3__45__cpo6cbeginE,(_ZN39_INTERNAL_6b12746b_4_k_cu_ad6e97fc_34284cuda3std3__48in_placeE - _ZN39_INTERNAL_6b12746b_4_k_cu_ad6e97fc_34284cuda3std3__45__cpo6cbeginE)
_ZN39_INTERNAL_6b12746b_4_k_cu_ad6e97fc_34284cuda3std3__45__cpo6cbeginE:
	.zero		1
	.type		_ZN39_INTERNAL_6b12746b_4_k_cu_ad6e97fc_34284cuda3std3__48in_placeE,@object
	.size		_ZN39_INTERNAL_6b12746b_4_k_cu_ad6e97fc_34284cuda3std3__48in_placeE,(_ZN39_INTERNAL_6b12746b_4_k_cu_ad6e97fc_34284cuda3std6ranges3__45__cpo9iter_moveE - _ZN39_INTERNAL_6b12746b_4_k_cu_ad6e97fc_34284cuda3std3__48in_placeE)
_ZN39_INTERNAL_6b12746b_4_k_cu_ad6e97fc_34284cuda3std3__48in_placeE:
	.zero		1
	.type		_ZN39_INTERNAL_6b12746b_4_k_cu_ad6e97fc_34284cuda3std6ranges3__45__cpo9iter_moveE,@object
	.size		_ZN39_INTERNAL_6b12746b_4_k_cu_ad6e97fc_34284cuda3std6ranges3__45__cpo9iter_moveE,(_ZN39_INTERNAL_6b12746b_4_k_cu_ad6e97fc_34284cuda3std3__45__cpo5beginE - _ZN39_INTERNAL_6b12746b_4_k_cu_ad6e97fc_34284cuda3std6ranges3__45__cpo9iter_moveE)
_ZN39_INTERNAL_6b12746b_4_k_cu_ad6e97fc_34284cuda3std6ranges3__45__cpo9iter_moveE:
	.zero		1
	.type		_ZN39_INTERNAL_6b12746b_4_k_cu_ad6e97fc_34284cuda3std3__45__cpo5beginE,@object
	.size		_ZN39_INTERNAL_6b12746b_4_k_cu_ad6e97fc_34284cuda3std3__45__cpo5beginE,(_ZN39_INTERNAL_6b12746b_4_k_cu_ad6e97fc_34284cuda3std3__441_GLOBAL__N__6b12746b_4_k_cu_ad6e97fc_34286ignoreE - _ZN39_INTERNAL_6b12746b_4_k_cu_ad6e97fc_34284cuda3std3__45__cpo5beginE)
_ZN39_INTERNAL_6b12746b_4_k_cu_ad6e97fc_34284cuda3std3__45__cpo5beginE:
	.zero		1
	.type		_ZN39_INTERNAL_6b12746b_4_k_cu_ad6e97fc_34284cuda3std3__441_GLOBAL__N__6b12746b_4_k_cu_ad6e97fc_34286ignoreE,@object
	.size		_ZN39_INTERNAL_6b12746b_4_k_cu_ad6e97fc_34284cuda3std3__441_GLOBAL__N__6b12746b_4_k_cu_ad6e97fc_34286ignoreE,(_ZN39_INTERNAL_6b12746b_4_k_cu_ad6e97fc_34284cute7productE - _ZN39_INTERNAL_6b12746b_4_k_cu_ad6e97fc_34284cuda3std3__441_GLOBAL__N__6b12746b_4_k_cu_ad6e97fc_34286ignoreE)
_ZN39_INTERNAL_6b12746b_4_k_cu_ad6e97fc_34284cuda3std3__441_GLOBAL__N__6b12746b_4_k_cu_ad6e97fc_34286ignoreE:
	.zero		1
	.type		_ZN39_INTERNAL_6b12746b_4_k_cu_ad6e97fc_34284cute7productE,@object
	.size		_ZN39_INTERNAL_6b12746b_4_k_cu_ad6e97fc_34284cute7productE,(_ZN39_INTERNAL_6b12746b_4_k_cu_ad6e97fc_34284cuda3std3__45__cpo3endE - _ZN39_INTERNAL_6b12746b_4_k_cu_ad6e97fc_34284cute7productE)
_ZN39_INTERNAL_6b12746b_4_k_cu_ad6e97fc_34284cute7productE:
	.zero		1
	.type		_ZN39_INTERNAL_6b12746b_4_k_cu_ad6e97fc_34284cuda3std3__45__cpo3endE,@object
	.size		_ZN39_INTERNAL_6b12746b_4_k_cu_ad6e97fc_34284cuda3std3__45__cpo3endE,(_ZN39_INTERNAL_6b12746b_4_k_cu_ad6e97fc_34284cuda3std3__419piecewise_constructE - _ZN39_INTERNAL_6b12746b_4_k_cu_ad6e97fc_34284cuda3std3__45__cpo3endE)
_ZN39_INTERNAL_6b12746b_4_k_cu_ad6e97fc_34284cuda3std3__45__cpo3endE:
	.zero		1
	.type		_ZN39_INTERNAL_6b12746b_4_k_cu_ad6e97fc_34284cuda3std3__419piecewise_constructE,@object
	.size		_ZN39_INTERNAL_6b12746b_4_k_cu_ad6e97fc_34284cuda3std3__419piecewise_constructE,(_ZN39_INTERNAL_6b12746b_4_k_cu_ad6e97fc_34284cuda3std3__45__cpo4cendE - _ZN39_INTERNAL_6b12746b_4_k_cu_ad6e97fc_34284cuda3std3__419piecewise_constructE)
_ZN39_INTERNAL_6b12746b_4_k_cu_ad6e97fc_34284cuda3std3__419piecewise_constructE:
	.zero		1
	.type		_ZN39_INTERNAL_6b12746b_4_k_cu_ad6e97fc_34284cuda3std3__45__cpo4cendE,@object
	.size		_ZN39_INTERNAL_6b12746b_4_k_cu_ad6e97fc_34284cuda3std3__45__cpo4cendE,(_ZN39_INTERNAL_6b12746b_4_k_cu_ad6e97fc_34284cuda3std6ranges3__45__cpo4swapE - _ZN39_INTERNAL_6b12746b_4_k_cu_ad6e97fc_34284cuda3std3__45__cpo4cendE)
_ZN39_INTERNAL_6b12746b_4_k_cu_ad6e97fc_34284cuda3std3__45__cpo4cendE:
	.zero		1
	.type		_ZN39_INTERNAL_6b12746b_4_k_cu_ad6e97fc_34284cuda3std6ranges3__45__cpo4swapE,@object
	.size		_ZN39_INTERNAL_6b12746b_4_k_cu_ad6e97fc_34284cuda3std6ranges3__45__cpo4swapE,(.L_7 - _ZN39_INTERNAL_6b12746b_4_k_cu_ad6e97fc_34284cuda3std6ranges3__45__cpo4swapE)
_ZN39_INTERNAL_6b12746b_4_k_cu_ad6e97fc_34284cuda3std6ranges3__45__cpo4swapE:
	.zero		1
.L_7:


//--------------------- .nv.constant0._ZN7cutlass13device_kernelINS_4gemm6kernel13GemmUniversalIN4cute5tupleIJiiiiEEENS1_10collective13CollectiveMmaINS1_40MainloopSm90TmaGmmaWarpSpecializedSparseILi5ENS5_IJNS4_1CILi1EEENSA_ILi2EEESB_EEENS1_35KernelTmaWarpSpecializedCooperativeEEENS5_IJNSA_ILi128EEENSA_ILi256EEESG_EEEaNS5_IJNS4_6LayoutINS5_IJiNS5_IJSC_iEEEiEEENS5_IJlNS5_IJSB_SC_EEElEEEEENSJ_INS5_IJNS5_IJNSA_ILi64EEEiEEENS5_IJSG_iEEEiEEENS5_IJNS5_IJSG_NSA_ILi8192EEEEEENS5_IJSB_lEEElEEEEEEEEaNS5_IJlSB_lEEENS4_8TiledMMAINS4_8MMA_AtomIJNS4_4SM904GMMA6SPARSE28GMMA_64x256x64_S32S8S8_SS_TNILNS13_9SparseSelE0EEEEEENSJ_INS5_IJSC_SB_SB_EEENS5_IJSB_NSA_ILi0EEES1A_EEEEENS5_IJNS4_10UnderscoreES1D_S1D_EEEEENS4_23SM90_TMA_LOAD_MULTICASTENS4_14ComposedLayoutINS4_7SwizzleILi2ELi4ELi3EEENS4_25smem_sparse_ptr_flag_bitsILi2ELi8EEENSJ_INS5_IJNS5_IJSB_NSA_ILi8EEEEEENS5_IJSC_SP_EEEEEENS5_IJNS5_IJS1A_SG_EEESM_EEEEEEEvNS4_8identityENS4_13SM90_TMA_LOADENS1H_INS1I_ILi3ELi4ELi3EEENS4_18smem_ptr_flag_bitsILi8EEENSJ_INS5_IJS1M_SG_EEENS5_IJSG_SB_EEEEEEEvS1U_EENS_8epilogue10collective6detail29Sm90TmaWarpSpecializedAdapterINS25_15DefaultEpilogueIiNS5_IJSB_llEEES29_NS24_6thread17LinearCombinationIiLi1EiiLNS2A_9ScaleType4KindE0ELNS_15FloatRoundStyleE2EiEENS1_15EpilogueDefaultEEEEEvvEEEEvNT_6ParamsE --------------------------
	.section	.nv.constant0._ZN7cutlass13device_kernelINS_4gemm6kernel13GemmUniversalIN4cute5tupleIJiiiiEEENS1_10collective13CollectiveMmaINS1_40MainloopSm90TmaGmmaWarpSpecializedSparseILi5ENS5_IJNS4_1CILi1EEENSA_ILi2EEESB_EEENS1_35KernelTmaWarpSpecializedCooperativeEEENS5_IJNSA_ILi128EEENSA_ILi256EEESG_EEEaNS5_IJNS4_6LayoutINS5_IJiNS5_IJSC_iEEEiEEENS5_IJlNS5_IJSB_SC_EEElEEEEENSJ_INS5_IJNS5_IJNSA_ILi64EEEiEEENS5_IJSG_iEEEiEEENS5_IJNS5_IJSG_NSA_ILi8192EEEEEENS5_IJSB_lEEElEEEEEEEEaNS5_IJlSB_lEEENS4_8TiledMMAINS4_8MMA_AtomIJNS4_4SM904GMMA6SPARSE28GMMA_64x256x64_S32S8S8_SS_TNILNS13_9SparseSelE0EEEEEENSJ_INS5_IJSC_SB_SB_EEENS5_IJSB_NSA_ILi0EEES1A_EEEEENS5_IJNS4_10UnderscoreES1D_S1D_EEEEENS4_23SM90_TMA_LOAD_MULTICASTENS4_14ComposedLayoutINS4_7SwizzleILi2ELi4ELi3EEENS4_25smem_sparse_ptr_flag_bitsILi2ELi8EEENSJ_INS5_IJNS5_IJSB_NSA_ILi8EEEEEENS5_IJSC_SP_EEEEEENS5_IJNS5_IJS1A_SG_EEESM_EEEEEEEvNS4_8identityENS4_13SM90_TMA_LOADENS1H_INS1I_ILi3ELi4ELi3EEENS4_18smem_ptr_flag_bitsILi8EEENSJ_INS5_IJS1M_SG_EEENS5_IJSG_SB_EEEEEEEvS1U_EENS_8epilogue10collective6detail29Sm90TmaWarpSpecializedAdapterINS25_15DefaultEpilogueIiNS5_IJSB_llEEES29_NS24_6thread17LinearCombinationIiLi1EiiLNS2A_9ScaleType4KindE0ELNS_15FloatRoundStyleE2EiEENS1_15EpilogueDefaultEEEEEvvEEEEvNT_6ParamsE,"a",@progbits
	.sectionflags	@""
	.align	4
.nv.constant0._ZN7cutlass13device_kernelINS_4gemm6kernel13GemmUniversalIN4cute5tupleIJiiiiEEENS1_10collective13CollectiveMmaINS1_40MainloopSm90TmaGmmaWarpSpecializedSparseILi5ENS5_IJNS4_1CILi1EEENSA_ILi2EEESB_EEENS1_35KernelTmaWarpSpecializedCooperativeEEENS5_IJNSA_ILi128EEENSA_ILi256EEESG_EEEaNS5_IJNS4_6LayoutINS5_IJiNS5_IJSC_iEEEiEEENS5_IJlNS5_IJSB_SC_EEElEEEEENSJ_INS5_IJNS5_IJNSA_ILi64EEEiEEENS5_IJSG_iEEEiEEENS5_IJNS5_IJSG_NSA_ILi8192EEEEEENS5_IJSB_lEEElEEEEEEEEaNS5_IJlSB_lEEENS4_8TiledMMAINS4_8MMA_AtomIJNS4_4SM904GMMA6SPARSE28GMMA_64x256x64_S32S8S8_SS_TNILNS13_9SparseSelE0EEEEEENSJ_INS5_IJSC_SB_SB_EEENS5_IJSB_NSA_ILi0EEES1A_EEEEENS5_IJNS4_10UnderscoreES1D_S1D_EEEEENS4_23SM90_TMA_LOAD_MULTICASTENS4_14ComposedLayoutINS4_7SwizzleILi2ELi4ELi3EEENS4_25smem_sparse_ptr_flag_bitsILi2ELi8EEENSJ_INS5_IJNS5_IJSB_NSA_ILi8EEEEEENS5_IJSC_SP_EEEEEENS5_IJNS5_IJS1A_SG_EEESM_EEEEEEEvNS4_8identityENS4_13SM90_TMA_LOADENS1H_INS1I_ILi3ELi4ELi3EEENS4_18smem_ptr_flag_bitsILi8EEENSJ_INS5_IJS1M_SG_EEENS5_IJSG_SB_EEEEEEEvS1U_EENS_8epilogue10collective6detail29Sm90TmaWarpSpecializedAdapterINS25_15DefaultEpilogueIiNS5_IJSB_llEEES29_NS24_6thread17LinearCombinationIiLi1EiiLNS2A_9ScaleType4KindE0ELNS_15FloatRoundStyleE2EiEENS1_15EpilogueDefaultEEEEEvvEEEEvNT_6ParamsE:
	.zero		1920


//--------------------- SYMBOLS --------------------------

	.type		.nv.reservedSmem.offset0,@object
	.size		.nv.reservedSmem.offset0,0x4
